	.target	sm_90a

	.elftype	@"ET_EXEC"


//--------------------- .note.nv.tkinfo           --------------------------
	.section	.note.nv.tkinfo,"",@"SHT_NOTE"
	.sectionflags	@"SHF_NOTE_NV_TKINFO"
	.tkinfo
        /*0018*/ 	.word	0x00000002
        /*0030*/ 	.string	""
        /*0030*/ 	.string	"ptxas"
        /*0030*/ 	.string	"Cuda compilation tools, release 13.0, V13.0.88"
        /*0030*/ 	.string	"Build cuda_13.0.r13.0/compiler.36424714_0"
        /*0030*/ 	.string	"-v  -suppress-debug-info  -lineinfo  -arch sm_90a "



//--------------------- .note.nv.cuinfo           --------------------------
	.section	.note.nv.cuinfo,"",@"SHT_NOTE"
	.sectionflags	@"SHF_NOTE_NV_CUINFO"
        /*0018*/ 	.short	0x0002
        /*001a*/ 	.short	0x005a
        /*001c*/ 	.short	0x0082
	.zero		2


//--------------------- .nv.info                  --------------------------
	.section	.nv.info,"",@"SHT_CUDA_INFO"
	.align	4


	//----- nvinfo : EIATTR_REGCOUNT
	.align		4
        /*0000*/ 	.byte	0x04, 0x2f
        /*0002*/ 	.short	(.L_1 - .L_0)
	.align		4
.L_0:
        /*0004*/ 	.word	index@(gluon_mma)
        /*0008*/ 	.word	0x0000008c


	//----- nvinfo : EIATTR_FRAME_SIZE
	.align		4
.L_1:
        /*000c*/ 	.byte	0x04, 0x11
        /*000e*/ 	.short	(.L_3 - .L_2)
	.align		4
.L_2:
        /*0010*/ 	.word	index@(gluon_mma)
        /*0014*/ 	.word	0x00000000


	//----- nvinfo : EIATTR_MIN_STACK_SIZE
	.align		4
.L_3:
        /*0018*/ 	.byte	0x04, 0x12
        /*001a*/ 	.short	(.L_5 - .L_4)
	.align		4
.L_4:
        /*001c*/ 	.word	index@(gluon_mma)
        /*0020*/ 	.word	0x00000000
.L_5:


//--------------------- .nv.compat                --------------------------
	.section	.nv.compat,"",@"SHT_CUDA_COMPAT_INFO"
	.align	4
        /*0000*/ 	.byte	0x02, 0x09, 0x01, 0x00, 0x02, 0x02, 0x04, 0x00, 0x02, 0x05, 0x05, 0x00, 0x03, 0x07, 0x01, 0x01
        /*0010*/ 	.byte	0x02, 0x03, 0x00, 0x00, 0x02, 0x06, 0x01, 0x00, 0x04, 0x0b, 0x08, 0x00, 0x00, 0x00, 0x00, 0x00
        /*0020*/ 	.byte	0x00, 0x00, 0x00, 0x00


//--------------------- .nv.info.gluon_mma        --------------------------
	.section	.nv.info.gluon_mma,"",@"SHT_CUDA_INFO"
	.sectionflags	@""
	.align	4


	//----- nvinfo : EIATTR_CUDA_API_VERSION
	.align		4
        /*0000*/ 	.byte	0x04, 0x37
        /*0002*/ 	.short	(.L_7 - .L_6)
.L_6:
        /*0004*/ 	.word	0x00000082


	//----- nvinfo : EIATTR_KPARAM_INFO
	.align		4
.L_7:
        /*0008*/ 	.byte	0x04, 0x17
        /*000a*/ 	.short	(.L_9 - .L_8)
.L_8:
        /*000c*/ 	.word	0x00000000
        /*0010*/ 	.short	0x0004
        /*0012*/ 	.short	0x0020
        /*0014*/ 	.byte	0x00, 0xf4, 0x21, 0x00


	//----- nvinfo : EIATTR_KPARAM_INFO
	.align		4
.L_9:
        /*0018*/ 	.byte	0x04, 0x17
        /*001a*/ 	.short	(.L_11 - .L_10)
.L_10:
        /*001c*/ 	.word	0x00000000
        /*0020*/ 	.short	0x0003
        /*0022*/ 	.short	0x0018
        /*0024*/ 	.byte	0x00, 0xf4, 0x21, 0x00


	//----- nvinfo : EIATTR_KPARAM_INFO
	.align		4
.L_11:
        /*0028*/ 	.byte	0x04, 0x17
        /*002a*/ 	.short	(.L_13 - .L_12)
.L_12:
        /*002c*/ 	.word	0x00000000
        /*0030*/ 	.short	0x0002
        /*0032*/ 	.short	0x0010
        /*0034*/ 	.byte	0x00, 0xf4, 0x21, 0x00


	//----- nvinfo : EIATTR_KPARAM_INFO
	.align		4
.L_13:
        /*0038*/ 	.byte	0x04, 0x17
        /*003a*/ 	.short	(.L_15 - .L_14)
.L_14:
        /*003c*/ 	.word	0x00000000
        /*0040*/ 	.short	0x0001
        /*0042*/ 	.short	0x0008
        /*0044*/ 	.byte	0x00, 0xf4, 0x21, 0x00


	//----- nvinfo : EIATTR_KPARAM_INFO
	.align		4
.L_15:
        /*0048*/ 	.byte	0x04, 0x17
        /*004a*/ 	.short	(.L_17 - .L_16)
.L_16:
        /*004c*/ 	.word	0x00000000
        /*0050*/ 	.short	0x0000
        /*0052*/ 	.short	0x0000
        /*0054*/ 	.byte	0x00, 0xf4, 0x21, 0x00


	//----- nvinfo : EIATTR_SPARSE_MMA_MASK
	.align		4
.L_17:
        /*0058*/ 	.byte	0x03, 0x50
        /*005a*/ 	.short	0x0000


	//----- nvinfo : EIATTR_MAXREG_COUNT
	.align		4
        /*005c*/ 	.byte	0x03, 0x1b
        /*005e*/ 	.short	0x00ff


	//----- nvinfo : EIATTR_NUM_BARRIERS
	.align		4
        /*0060*/ 	.byte	0x02, 0x4c
        /*0062*/ 	.byte	0x01
	.zero		1


	//----- nvinfo : EIATTR_MERCURY_ISA_VERSION
	.align		4
        /*0064*/ 	.byte	0x03, 0x5f
        /*0066*/ 	.short	0x0101


	//----- nvinfo : EIATTR_EXIT_INSTR_OFFSETS
	.align		4
        /*0068*/ 	.byte	0x04, 0x1c
        /*006a*/ 	.short	(.L_19 - .L_18)


	//   ....[0]....
.L_18:
        /*006c*/ 	.word	0x00002550


	//----- nvinfo : EIATTR_REQNTID
	.align		4
.L_19:
        /*0070*/ 	.byte	0x04, 0x10
        /*0072*/ 	.short	(.L_21 - .L_20)
.L_20:
        /*0074*/ 	.word	0x00000080
        /*0078*/ 	.word	0x00000001
        /*007c*/ 	.word	0x00000001


	//----- nvinfo : EIATTR_CBANK_PARAM_SIZE
	.align		4
.L_21:
        /*0080*/ 	.byte	0x03, 0x19
        /*0082*/ 	.short	0x0028


	//----- nvinfo : EIATTR_PARAM_CBANK
	.align		4
        /*0084*/ 	.byte	0x04, 0x0a
        /*0086*/ 	.short	(.L_23 - .L_22)
	.align		4
.L_22:
        /*0088*/ 	.word	index@(.nv.constant0.gluon_mma)
        /*008c*/ 	.short	0x0210
        /*008e*/ 	.short	0x0028


	//----- nvinfo : EIATTR_SW_WAR
	.align		4
.L_23:
        /*0090*/ 	.byte	0x04, 0x36
        /*0092*/ 	.short	(.L_25 - .L_24)
.L_24:
        /*0094*/ 	.word	0x00000008
.L_25:


//--------------------- .nv.callgraph             --------------------------
	.section	.nv.callgraph,"",@"SHT_CUDA_CALLGRAPH"
	.align	4
	.sectionentsize	8
	.align		4
        /*0000*/ 	.word	0x00000000
	.align		4
        /*0004*/ 	.word	0xffffffff
	.align		4
        /*0008*/ 	.word	0x00000000
	.align		4
        /*000c*/ 	.word	0xfffffffe
	.align		4
        /*0010*/ 	.word	0x00000000
	.align		4
        /*0014*/ 	.word	0xfffffffd
	.align		4
        /*0018*/ 	.word	0x00000000
	.align		4
        /*001c*/ 	.word	0xfffffffc


//--------------------- .text.gluon_mma           --------------------------
	.section	.text.gluon_mma,"ax",@progbits
	.align	128
        .global         gluon_mma
        .type           gluon_mma,@function
        .size           gluon_mma,(.L_x_1 - gluon_mma)
        .other          gluon_mma,@"STO_CUDA_ENTRY STV_DEFAULT"
gluon_mma:
.text.gluon_mma:
[----:B------:R-:W-:Y:S01]  /*0000*/  LDC R1, c[0x0][0x28] ;  /* 0x00000a00ff017b82 */ /* 0x000fe20000000800 */
[----:B------:R-:W0:Y:S01]  /*0010*/  S2R R0, SR_TID.X ;  /* 0x0000000000007919 */ /* 0x000e220000002100 */
[----:B------:R-:W-:Y:S01]  /*0020*/  ULDC.64 UR4, c[0x0][0x210] ;  /* 0x0000840000047ab9 */ /* 0x000fe20000000a00 */
[----:B------:R-:W-:-:S05]  /*0030*/  ULDC.64 UR14, c[0x0][0x208] ;  /* 0x00008200000e7ab9 */ /* 0x000fca0000000a00 */
[----:B------:R-:W1:Y:S01]  /*0040*/  S2UR UR12, SR_CgaCtaId ;  /* 0x00000000000c79c3 */ /* 0x000e620000008800 */
[----:B------:R-:W-:Y:S01]  /*0050*/  UMOV UR8, 0xffffff80 ;  /* 0xffffff8000087882 */ /* 0x000fe20000000000 */
[----:B------:R-:W-:Y:S01]  /*0060*/  UMOV UR9, 0x3fffffef ;  /* 0x3fffffef00097882 */ /* 0x000fe20000000000 */
[----:B------:R-:W-:-:S05]  /*0070*/  UMOV UR7, 0x40000040 ;  /* 0x4000004000077882 */ /* 0x000fca0000000000 */
[----:B------:R-:W2:Y:S01]  /*0080*/  LDC.64 R98, c[0x0][0x220] ;  /* 0x00008800ff627b82 */ /* 0x000ea20000000a00 */
[----:B0-----:R-:W-:Y:S02]  /*0090*/  LOP3.LUT R116, R0, 0x60, RZ, 0xc0, !PT ;  /* 0x0000006000747812 */ /* 0x001fe400078ec0ff */
[----:B------:R-:W-:Y:S02]  /*00a0*/  SHF.R.U32.HI R4, RZ, 0x5, R0 ;  /* 0x00000005ff047819 */ /* 0x000fe40000011600 */
[----:B------:R-:W-:Y:S02]  /*00b0*/  IADD3 R2, P0, R116, UR4, RZ ;  /* 0x0000000474027c10 */ /* 0x000fe4000ff1e0ff */
[----:B------:R-:W-:Y:S02]  /*00c0*/  SGXT.U32 R4, R4, 0x2 ;  /* 0x000000020404781a */ /* 0x000fe40000000000 */
[----:B------:R-:W-:Y:S01]  /*00d0*/  LOP3.LUT R31, R0, 0xf, RZ, 0xc0, !PT ;  /* 0x0000000f001f7812 */ /* 0x000fe200078ec0ff */
[----:B------:R-:W-:Y:S01]  /*00e0*/  IMAD.X R3, RZ, RZ, UR5, P0 ;  /* 0x00000005ff037e24 */ /* 0x000fe200080e06ff */
[----:B------:R-:W-:-:S02]  /*00f0*/  LOP3.LUT R114, R4, 0x4, RZ, 0xfc, !PT ;  /* 0x0000000404727812 */ /* 0x000fc400078efcff */
[C---:B------:R-:W-:Y:S01]  /*0100*/  LOP3.LUT R112, R4.reuse, 0x8, RZ, 0xfc, !PT ;  /* 0x0000000804707812 */ /* 0x040fe200078efcff */
[----:B------:R-:W-:Y:S01]  /*0110*/  IMAD.WIDE.U32 R2, R31, 0x2, R2 ;  /* 0x000000021f027825 */ /* 0x000fe200078e0002 */
[C---:B------:R-:W-:Y:S02]  /*0120*/  LOP3.LUT R110, R4.reuse, 0xc, RZ, 0xfc, !PT ;  /* 0x0000000c046e7812 */ /* 0x040fe400078efcff */
[----:B------:R-:W-:Y:S01]  /*0130*/  LOP3.LUT R106, R4, 0x14, RZ, 0xfc, !PT ;  /* 0x00000014046a7812 */ /* 0x000fe200078efcff */
[C---:B------:R-:W-:Y:S01]  /*0140*/  IMAD.SHL.U32 R5, R114.reuse, 0x10, RZ ;  /* 0x0000001072057824 */ /* 0x040fe200078e00ff */
[----:B------:R-:W-:Y:S01]  /*0150*/  LEA R6, P0, R114, UR4, 0x5 ;  /* 0x0000000472067c11 */ /* 0x000fe2000f8028ff */
[C---:B------:R-:W-:Y:S01]  /*0160*/  IMAD.SHL.U32 R9, R112.reuse, 0x10, RZ ;  /* 0x0000001070097824 */ /* 0x040fe200078e00ff */
[----:B------:R-:W-:Y:S01]  /*0170*/  LEA R8, P1, R112, UR4, 0x5 ;  /* 0x0000000470087c11 */ /* 0x000fe2000f8228ff */
[C---:B------:R-:W-:Y:S01]  /*0180*/  IMAD.SHL.U32 R11, R110.reuse, 0x10, RZ ;  /* 0x000000106e0b7824 */ /* 0x040fe200078e00ff */
[----:B------:R0:W3:Y:S01]  /*0190*/  LDG.E.U16 R30, desc[UR14][R2.64] ;  /* 0x0000000e021e7981 */ /* 0x0000e2000c1e1500 */
[----:B------:R-:W-:-:S02]  /*01a0*/  LEA R10, P2, R110, UR4, 0x5 ;  /* 0x000000046e0a7c11 */ /* 0x000fc4000f8428ff */
[C---:B------:R-:W-:Y:S02]  /*01b0*/  LEA R36, P4, R106.reuse, UR4, 0x5 ;  /* 0x000000046a247c11 */ /* 0x040fe4000f8828ff */
[----:B------:R-:W-:Y:S02]  /*01c0*/  LEA.HI.X R7, R5, UR5, RZ, 0x1, P0 ;  /* 0x0000000505077c11 */ /* 0x000fe400080f0cff */
[----:B------:R-:W-:Y:S02]  /*01d0*/  LEA.HI.X R9, R9, UR5, RZ, 0x1, P1 ;  /* 0x0000000509097c11 */ /* 0x000fe400088f0cff */
[----:B------:R-:W-:Y:S01]  /*01e0*/  LEA.HI.X R11, R11, UR5, RZ, 0x1, P2 ;  /* 0x000000050b0b7c11 */ /* 0x000fe200090f0cff */
[----:B0-----:R-:W-:Y:S01]  /*01f0*/  IMAD.SHL.U32 R2, R106, 0x10, RZ ;  /* 0x000000106a027824 */ /* 0x001fe200078e00ff */
[----:B------:R-:W-:-:S04]  /*0200*/  LOP3.LUT R108, R4, 0x10, RZ, 0xfc, !PT ;  /* 0x00000010046c7812 */ /* 0x000fc800078efcff */
[----:B------:R-:W-:Y:S01]  /*0210*/  LEA.HI.X R37, R2, UR5, RZ, 0x1, P4 ;  /* 0x0000000502257c11 */ /* 0x000fe2000a0f0cff */
[C---:B------:R-:W-:Y:S01]  /*0220*/  IMAD.WIDE.U32 R2, R31.reuse, 0x2, R6 ;  /* 0x000000021f027825 */ /* 0x040fe200078e0006 */
[C---:B------:R-:W-:Y:S02]  /*0230*/  LOP3.LUT R102, R4.reuse, 0x1c, RZ, 0xfc, !PT ;  /* 0x0000001c04667812 */ /* 0x040fe400078efcff */
[----:B------:R-:W-:Y:S01]  /*0240*/  LOP3.LUT R100, R4, 0x20, RZ, 0xfc, !PT ;  /* 0x0000002004647812 */ /* 0x000fe200078efcff */
[C---:B------:R-:W-:Y:S01]  /*0250*/  IMAD.WIDE.U32 R6, R31.reuse, 0x2, R8 ;  /* 0x000000021f067825 */ /* 0x040fe200078e0008 */
[----:B------:R-:W-:Y:S01]  /*0260*/  LEA R12, P3, R108, UR4, 0x5 ;  /* 0x000000046c0c7c11 */ /* 0x000fe2000f8628ff */
[----:B------:R-:W4:Y:S02]  /*0270*/  LDG.E.U16 R32, desc[UR14][R2.64] ;  /* 0x0000000e02207981 */ /* 0x000f24000c1e1500 */
[----:B------:R-:W-:Y:S01]  /*0280*/  IMAD.WIDE.U32 R8, R31, 0x2, R10 ;  /* 0x000000021f087825 */ /* 0x000fe200078e000a */
[----:B------:R-:W-:Y:S01]  /*0290*/  LOP3.LUT R104, R4, 0x18, RZ, 0xfc, !PT ;  /* 0x0000001804687812 */ /* 0x000fe200078efcff */
[----:B------:R0:W5:Y:S02]  /*02a0*/  LDG.E.U16 R33, desc[UR14][R6.64] ;  /* 0x0000000e06217981 */ /* 0x000164000c1e1500 */
[----:B------:R-:W-:-:S02]  /*02b0*/  IMAD.SHL.U32 R13, R108, 0x10, RZ ;  /* 0x000000106c0d7824 */ /* 0x000fc400078e00ff */
[----:B------:R1:W2:Y:S01]  /*02c0*/  LDG.E.U16 R34, desc[UR14][R8.64] ;  /* 0x0000000e08227981 */ /* 0x0002a2000c1e1500 */
[----:B------:R-:W-:Y:S02]  /*02d0*/  IMAD.SHL.U32 R5, R104, 0x10, RZ ;  /* 0x0000001068057824 */ /* 0x000fe400078e00ff */
[----:B------:R-:W-:Y:S01]  /*02e0*/  LEA.HI.X R13, R13, UR5, RZ, 0x1, P3 ;  /* 0x000000050d0d7c11 */ /* 0x000fe200098f0cff */
[----:B------:R-:W-:Y:S01]  /*02f0*/  IMAD.WIDE.U32 R36, R31, 0x2, R36 ;  /* 0x000000021f247825 */ /* 0x000fe200078e0024 */
[----:B0-----:R-:W-:-:S03]  /*0300*/  LEA R6, P1, R102, UR4, 0x5 ;  /* 0x0000000466067c11 */ /* 0x001fc6000f8228ff */
[----:B------:R-:W-:Y:S02]  /*0310*/  IMAD.SHL.U32 R7, R102, 0x10, RZ ;  /* 0x0000001066077824 */ /* 0x000fe400078e00ff */
[C---:B-1----:R-:W-:Y:S01]  /*0320*/  IMAD.SHL.U32 R9, R100.reuse, 0x10, RZ ;  /* 0x0000001064097824 */ /* 0x042fe200078e00ff */
[----:B------:R-:W-:Y:S01]  /*0330*/  LEA R8, P2, R100, UR4, 0x5 ;  /* 0x0000000464087c11 */ /* 0x000fe2000f8428ff */
[----:B------:R-:W-:Y:S01]  /*0340*/  IMAD.WIDE.U32 R10, R31, 0x2, R12 ;  /* 0x000000021f0a7825 */ /* 0x000fe200078e000c */
[----:B------:R-:W-:Y:S01]  /*0350*/  LEA R2, P0, R104, UR4, 0x5 ;  /* 0x0000000468027c11 */ /* 0x000fe2000f8028ff */
[----:B------:R-:W2:Y:S01]  /*0360*/  LDG.E.U16 R36, desc[UR14][R36.64] ;  /* 0x0000000e24247981 */ /* 0x000ea2000c1e1500 */
[----:B------:R-:W-:Y:S02]  /*0370*/  LEA.HI.X R7, R7, UR5, RZ, 0x1, P1 ;  /* 0x0000000507077c11 */ /* 0x000fe400088f0cff */
[----:B------:R-:W-:Y:S01]  /*0380*/  LEA.HI.X R9, R9, UR5, RZ, 0x1, P2 ;  /* 0x0000000509097c11 */ /* 0x000fe200090f0cff */
[----:B------:R0:W4:Y:S01]  /*0390*/  LDG.E.U16 R35, desc[UR14][R10.64] ;  /* 0x0000000e0a237981 */ /* 0x000122000c1e1500 */
[----:B------:R-:W-:-:S02]  /*03a0*/  LOP3.LUT R96, R4, 0x24, RZ, 0xfc, !PT ;  /* 0x0000002404607812 */ /* 0x000fc400078efcff */
[----:B------:R-:W-:Y:S01]  /*03b0*/  LEA.HI.X R3, R5, UR5, RZ, 0x1, P0 ;  /* 0x0000000505037c11 */ /* 0x000fe200080f0cff */
[C---:B------:R-:W-:Y:S01]  /*03c0*/  IMAD.WIDE.U32 R6, R31.reuse, 0x2, R6 ;  /* 0x000000021f067825 */ /* 0x040fe200078e0006 */
[C---:B------:R-:W-:Y:S02]  /*03d0*/  LOP3.LUT R94, R4.reuse, 0x28, RZ, 0xfc, !PT ;  /* 0x00000028045e7812 */ /* 0x040fe400078efcff */
[C---:B------:R-:W-:Y:S01]  /*03e0*/  LOP3.LUT R123, R4.reuse, 0x30, RZ, 0xfc, !PT ;  /* 0x00000030047b7812 */ /* 0x040fe200078efcff */
[C---:B------:R-:W-:Y:S01]  /*03f0*/  IMAD.WIDE.U32 R8, R31.reuse, 0x2, R8 ;  /* 0x000000021f087825 */ /* 0x040fe200078e0008 */
[C---:B------:R-:W-:Y:S01]  /*0400*/  LOP3.LUT R125, R4.reuse, 0x2c, RZ, 0xfc, !PT ;  /* 0x0000002c047d7812 */ /* 0x040fe200078efcff */
[----:B------:R1:W2:Y:S01]  /*0410*/  LDG.E.U16 R38, desc[UR14][R6.64] ;  /* 0x0000000e06267981 */ /* 0x0002a2000c1e1500 */
[----:B------:R-:W-:Y:S01]  /*0420*/  LOP3.LUT R121, R4, 0x34, RZ, 0xfc, !PT ;  /* 0x0000003404797812 */ /* 0x000fe200078efcff */
[C---:B0-----:R-:W-:Y:S01]  /*0430*/  IMAD.SHL.U32 R11, R96.reuse, 0x10, RZ ;  /* 0x00000010600b7824 */ /* 0x041fe200078e00ff */
[----:B------:R-:W-:Y:S01]  /*0440*/  LEA R10, P3, R96, UR4, 0x5 ;  /* 0x00000004600a7c11 */ /* 0x000fe2000f8628ff */
[----:B------:R-:W-:Y:S01]  /*0450*/  IMAD.WIDE.U32 R2, R31, 0x2, R2 ;  /* 0x000000021f027825 */ /* 0x000fe200078e0002 */
[C---:B------:R-:W-:Y:S01]  /*0460*/  LEA R12, P4, R94.reuse, UR4, 0x5 ;  /* 0x000000045e0c7c11 */ /* 0x040fe2000f8828ff */
[----:B------:R0:W2:Y:S02]  /*0470*/  LDG.E.U16 R39, desc[UR14][R8.64] ;  /* 0x0000000e08277981 */ /* 0x0000a4000c1e1500 */
[----:B------:R-:W-:Y:S01]  /*0480*/  IMAD.SHL.U32 R13, R94, 0x10, RZ ;  /* 0x000000105e0d7824 */ /* 0x000fe200078e00ff */
[----:B------:R-:W-:Y:S01]  /*0490*/  LEA.HI.X R11, R11, UR5, RZ, 0x1, P3 ;  /* 0x000000050b0b7c11 */ /* 0x000fe200098f0cff */
[----:B-1----:R-:W-:Y:S01]  /*04a0*/  IMAD.SHL.U32 R7, R123, 0x10, RZ ;  /* 0x000000107b077824 */ /* 0x002fe200078e00ff */
[----:B------:R1:W2:Y:S01]  /*04b0*/  LDG.E.U16 R37, desc[UR14][R2.64] ;  /* 0x0000000e02257981 */ /* 0x0002a2000c1e1500 */
[----:B------:R-:W-:Y:S01]  /*04c0*/  IMAD.SHL.U32 R5, R125, 0x10, RZ ;  /* 0x000000107d057824 */ /* 0x000fe200078e00ff */
[----:B------:R-:W-:Y:S01]  /*04d0*/  LEA R6, P1, R123, UR4, 0x5 ;  /* 0x000000047b067c11 */ /* 0x000fe2000f8228ff */
[C---:B0-----:R-:W-:Y:S01]  /*04e0*/  IMAD.SHL.U32 R9, R121.reuse, 0x10, RZ ;  /* 0x0000001079097824 */ /* 0x041fe200078e00ff */
[----:B------:R-:W-:-:S02]  /*04f0*/  LEA R8, P2, R121, UR4, 0x5 ;  /* 0x0000000479087c11 */ /* 0x000fc4000f8428ff */
[----:B------:R-:W-:Y:S02]  /*0500*/  LEA.HI.X R13, R13, UR5, RZ, 0x1, P4 ;  /* 0x000000050d0d7c11 */ /* 0x000fe4000a0f0cff */
[----:B-1----:R-:W-:Y:S01]  /*0510*/  LEA R2, P0, R125, UR4, 0x5 ;  /* 0x000000047d027c11 */ /* 0x002fe2000f8028ff */
[----:B------:R-:W-:Y:S01]  /*0520*/  IMAD.WIDE.U32 R10, R31, 0x2, R10 ;  /* 0x000000021f0a7825 */ /* 0x000fe200078e000a */
[----:B------:R-:W-:Y:S02]  /*0530*/  LEA.HI.X R7, R7, UR5, RZ, 0x1, P1 ;  /* 0x0000000507077c11 */ /* 0x000fe400088f0cff */
[----:B------:R-:W-:Y:S02]  /*0540*/  LEA.HI.X R3, R5, UR5, RZ, 0x1, P0 ;  /* 0x0000000505037c11 */ /* 0x000fe400080f0cff */
[----:B------:R-:W-:Y:S02]  /*0550*/  LEA.HI.X R9, R9, UR5, RZ, 0x1, P2 ;  /* 0x0000000509097c11 */ /* 0x000fe400090f0cff */
[C---:B------:R-:W-:Y:S01]  /*0560*/  LOP3.LUT R119, R4.reuse, 0x38, RZ, 0xfc, !PT ;  /* 0x0000003804777812 */ /* 0x040fe200078efcff */
[----:B------:R-:W-:Y:S01]  /*0570*/  IMAD.WIDE.U32 R12, R31, 0x2, R12 ;  /* 0x000000021f0c7825 */ /* 0x000fe200078e000c */
[----:B------:R0:W2:Y:S01]  /*0580*/  LDG.E.U16 R40, desc[UR14][R10.64] ;  /* 0x0000000e0a287981 */ /* 0x0000a2000c1e1500 */
[----:B------:R-:W-:-:S02]  /*0590*/  LOP3.LUT R117, R4, 0x3c, RZ, 0xfc, !PT ;  /* 0x0000003c04757812 */ /* 0x000fc400078efcff */
[C---:B------:R-:W-:Y:S01]  /*05a0*/  IMAD.WIDE.U32 R6, R31.reuse, 0x2, R6 ;  /* 0x000000021f067825 */ /* 0x040fe200078e0006 */
[C---:B------:R-:W-:Y:S01]  /*05b0*/  LOP3.LUT R115, R4.reuse, 0x40, RZ, 0xfc, !PT ;  /* 0x0000004004737812 */ /* 0x040fe200078efcff */
[----:B------:R1:W2:Y:S01]  /*05c0*/  LDG.E.U16 R41, desc[UR14][R12.64] ;  /* 0x0000000e0c297981 */ /* 0x0002a2000c1e1500 */
[C---:B------:R-:W-:Y:S01]  /*05d0*/  LOP3.LUT R113, R4.reuse, 0x44, RZ, 0xfc, !PT ;  /* 0x0000004404717812 */ /* 0x040fe200078efcff */
[C---:B------:R-:W-:Y:S01]  /*05e0*/  IMAD.WIDE.U32 R2, R31.reuse, 0x2, R2 ;  /* 0x000000021f027825 */ /* 0x040fe200078e0002 */
[----:B------:R-:W-:Y:S01]  /*05f0*/  LOP3.LUT R111, R4, 0x48, RZ, 0xfc, !PT ;  /* 0x00000048046f7812 */ /* 0x000fe200078efcff */
[----:B------:R1:W2:Y:S02]  /*0600*/  LDG.E.U16 R43, desc[UR14][R6.64] ;  /* 0x0000000e062b7981 */ /* 0x0002a4000c1e1500 */
[----:B------:R-:W-:Y:S01]  /*0610*/  IMAD.WIDE.U32 R8, R31, 0x2, R8 ;  /* 0x000000021f087825 */ /* 0x000fe200078e0008 */
[C---:B0-----:R-:W-:Y:S01]  /*0620*/  LEA R10, P3, R119.reuse, UR4, 0x5 ;  /* 0x00000004770a7c11 */ /* 0x041fe2000f8628ff */
[----:B------:R0:W2:Y:S02]  /*0630*/  LDG.E.U16 R42, desc[UR14][R2.64] ;  /* 0x0000000e022a7981 */ /* 0x0000a4000c1e1500 */
[----:B------:R-:W-:Y:S01]  /*0640*/  IMAD.SHL.U32 R11, R119, 0x10, RZ ;  /* 0x00000010770b7824 */ /* 0x000fe200078e00ff */
[C---:B-1----:R-:W-:Y:S01]  /*0650*/  SHF.L.U32 R12, R117.reuse, 0x4, RZ ;  /* 0x00000004750c7819 */ /* 0x042fe200000006ff */
[----:B------:R1:W2:Y:S01]  /*0660*/  LDG.E.U16 R44, desc[UR14][R8.64] ;  /* 0x0000000e082c7981 */ /* 0x0002a2000c1e1500 */
[----:B------:R-:W-:Y:S01]  /*0670*/  LEA R46, P4, R117, UR4, 0x5 ;  /* 0x00000004752e7c11 */ /* 0x000fe2000f8828ff */
[----:B------:R-:W-:Y:S01]  /*0680*/  IMAD.SHL.U32 R5, R115, 0x10, RZ ;  /* 0x0000001073057824 */ /* 0x000fe200078e00ff */
[----:B------:R-:W-:Y:S01]  /*0690*/  LEA.HI.X R11, R11, UR5, RZ, 0x1, P3 ;  /* 0x000000050b0b7c11 */ /* 0x000fe200098f0cff */
[C---:B------:R-:W-:Y:S01]  /*06a0*/  IMAD.SHL.U32 R7, R113.reuse, 0x10, RZ ;  /* 0x0000001071077824 */ /* 0x040fe200078e00ff */
[----:B------:R-:W-:-:S02]  /*06b0*/  LEA R6, P1, R113, UR4, 0x5 ;  /* 0x0000000471067c11 */ /* 0x000fc4000f8228ff */
[----:B0-----:R-:W-:Y:S01]  /*06c0*/  LEA R2, P0, R115, UR4, 0x5 ;  /* 0x0000000473027c11 */ /* 0x001fe2000f8028ff */
[C---:B-1----:R-:W-:Y:S01]  /*06d0*/  IMAD.SHL.U32 R9, R111.reuse, 0x10, RZ ;  /* 0x000000106f097824 */ /* 0x042fe200078e00ff */
[----:B------:R-:W-:Y:S02]  /*06e0*/  LEA R8, P2, R111, UR4, 0x5 ;  /* 0x000000046f087c11 */ /* 0x000fe4000f8428ff */
[----:B------:R-:W-:Y:S01]  /*06f0*/  LEA.HI.X R47, R12, UR5, RZ, 0x1, P4 ;  /* 0x000000050c2f7c11 */ /* 0x000fe2000a0f0cff */
[----:B------:R-:W-:Y:S01]  /*0700*/  IMAD.WIDE.U32 R10, R31, 0x2, R10 ;  /* 0x000000021f0a7825 */ /* 0x000fe200078e000a */
[----:B------:R-:W-:Y:S02]  /*0710*/  LEA.HI.X R3, R5, UR5, RZ, 0x1, P0 ;  /* 0x0000000505037c11 */ /* 0x000fe400080f0cff */
[----:B------:R-:W-:Y:S02]  /*0720*/  LEA.HI.X R7, R7, UR5, RZ, 0x1, P1 ;  /* 0x0000000507077c11 */ /* 0x000fe400088f0cff */
[----:B------:R-:W-:-:S02]  /*0730*/  LOP3.LUT R107, R4, 0x50, RZ, 0xfc, !PT ;  /* 0x00000050046b7812 */ /* 0x000fc400078efcff */
[----:B------:R-:W-:Y:S01]  /*0740*/  LEA.HI.X R9, R9, UR5, RZ, 0x1, P2 ;  /* 0x0000000509097c11 */ /* 0x000fe200090f0cff */
[C---:B------:R-:W-:Y:S01]  /*0750*/  IMAD.WIDE.U32 R46, R31.reuse, 0x2, R46 ;  /* 0x000000021f2e7825 */ /* 0x040fe200078e002e */
[C---:B------:R-:W-:Y:S01]  /*0760*/  LOP3.LUT R109, R4.reuse, 0x4c, RZ, 0xfc, !PT ;  /* 0x0000004c046d7812 */ /* 0x040fe200078efcff */
[----:B------:R0:W2:Y:S01]  /*0770*/  LDG.E.U16 R45, desc[UR14][R10.64] ;  /* 0x0000000e0a2d7981 */ /* 0x0000a2000c1e1500 */
[C---:B------:R-:W-:Y:S01]  /*0780*/  LOP3.LUT R103, R4.reuse, 0x58, RZ, 0xfc, !PT ;  /* 0x0000005804677812 */ /* 0x040fe200078efcff */
[C---:B------:R-:W-:Y:S01]  /*0790*/  IMAD.WIDE.U32 R2, R31.reuse, 0x2, R2 ;  /* 0x000000021f027825 */ /* 0x040fe200078e0002 */
[----:B------:R-:W-:Y:S01]  /*07a0*/  LOP3.LUT R101, R4, 0x5c, RZ, 0xfc, !PT ;  /* 0x0000005c04657812 */ /* 0x000fe200078efcff */
[----:B------:R-:W2:Y:S02]  /*07b0*/  LDG.E.U16 R46, desc[UR14][R46.64] ;  /* 0x0000000e2e2e7981 */ /* 0x000ea4000c1e1500 */
[----:B------:R-:W-:Y:S01]  /*07c0*/  IMAD.WIDE.U32 R6, R31, 0x2, R6 ;  /* 0x000000021f067825 */ /* 0x000fe200078e0006 */
[----:B------:R-:W-:-:S02]  /*07d0*/  LEA R12, P4, R107, UR4, 0x5 ;  /* 0x000000046b0c7c11 */ /* 0x000fc4000f8828ff */
[C---:B------:R-:W-:Y:S01]  /*07e0*/  LOP3.LUT R97, R4.reuse, 0x60, RZ, 0xfc, !PT ;  /* 0x0000006004617812 */ /* 0x040fe200078efcff */
[----:B------:R-:W-:Y:S01]  /*07f0*/  IMAD.SHL.U32 R13, R107, 0x10, RZ ;  /* 0x000000106b0d7824 */ /* 0x000fe200078e00ff */
[----:B------:R-:W-:Y:S01]  /*0800*/  LOP3.LUT R95, R4, 0x64, RZ, 0xfc, !PT ;  /* 0x00000064045f7812 */ /* 0x000fe200078efcff */
[----:B------:R-:W-:Y:S01]  /*0810*/  IMAD.WIDE.U32 R8, R31, 0x2, R8 ;  /* 0x000000021f087825 */ /* 0x000fe200078e0008 */
[C---:B0-----:R-:W-:Y:S01]  /*0820*/  LEA R10, P3, R109.reuse, UR4, 0x5 ;  /* 0x000000046d0a7c11 */ /* 0x041fe2000f8628ff */
[----:B------:R0:W2:Y:S02]  /*0830*/  LDG.E.U16 R47, desc[UR14][R2.64] ;  /* 0x0000000e022f7981 */ /* 0x0000a4000c1e1500 */
[----:B------:R-:W-:Y:S01]  /*0840*/  IMAD.SHL.U32 R11, R109, 0x10, RZ ;  /* 0x000000106d0b7824 */ /* 0x000fe200078e00ff */
[----:B------:R-:W-:Y:S01]  /*0850*/  LEA.HI.X R13, R13, UR5, RZ, 0x1, P4 ;  /* 0x000000050d0d7c11 */ /* 0x000fe2000a0f0cff */
[----:B------:R1:W2:Y:S01]  /*0860*/  LDG.E.U16 R48, desc[UR14][R6.64] ;  /* 0x0000000e06307981 */ /* 0x0002a2000c1e1500 */
[----:B------:R-:W-:-:S02]  /*0870*/  LEA R16, P1, R103, UR4, 0x5 ;  /* 0x0000000467107c11 */ /* 0x000fc4000f8228ff */
[----:B------:R-:W-:Y:S01]  /*0880*/  LEA.HI.X R11, R11, UR5, RZ, 0x1, P3 ;  /* 0x000000050b0b7c11 */ /* 0x000fe200098f0cff */
[----:B------:R1:W2:Y:S01]  /*0890*/  LDG.E.U16 R49, desc[UR14][R8.64] ;  /* 0x0000000e08317981 */ /* 0x0002a2000c1e1500 */
[----:B------:R-:W-:Y:S01]  /*08a0*/  LEA R20, P2, R101, UR4, 0x5 ;  /* 0x0000000465147c11 */ /* 0x000fe2000f8428ff */
[----:B0-----:R-:W-:Y:S01]  /*08b0*/  IMAD.SHL.U32 R3, R103, 0x10, RZ ;  /* 0x0000001067037824 */ /* 0x001fe200078e00ff */
[----:B------:R-:W-:Y:S01]  /*08c0*/  LEA R2, P4, R95, UR4, 0x5 ;  /* 0x000000045f027c11 */ /* 0x000fe2000f8828ff */
[----:B-1----:R-:W-:Y:S01]  /*08d0*/  IMAD.SHL.U32 R7, R101, 0x10, RZ ;  /* 0x0000001065077824 */ /* 0x002fe200078e00ff */
[C---:B------:R-:W-:Y:S01]  /*08e0*/  LEA R6, P3, R97.reuse, UR4, 0x5 ;  /* 0x0000000461067c11 */ /* 0x040fe2000f8628ff */
[----:B------:R-:W-:Y:S02]  /*08f0*/  IMAD.SHL.U32 R8, R97, 0x10, RZ ;  /* 0x0000001061087824 */ /* 0x000fe400078e00ff */
[----:B------:R-:W-:Y:S01]  /*0900*/  IMAD.SHL.U32 R9, R95, 0x10, RZ ;  /* 0x000000105f097824 */ /* 0x000fe200078e00ff */
[----:B------:R-:W-:Y:S01]  /*0910*/  LOP3.LUT R105, R4, 0x54, RZ, 0xfc, !PT ;  /* 0x0000005404697812 */ /* 0x000fe200078efcff */
[----:B------:R-:W-:Y:S01]  /*0920*/  IMAD.WIDE.U32 R12, R31, 0x2, R12 ;  /* 0x000000021f0c7825 */ /* 0x000fe200078e000c */
[----:B------:R-:W-:-:S02]  /*0930*/  LEA.HI.X R17, R3, UR5, RZ, 0x1, P1 ;  /* 0x0000000503117c11 */ /* 0x000fc400088f0cff */
[----:B------:R-:W-:Y:S02]  /*0940*/  LEA.HI.X R21, R7, UR5, RZ, 0x1, P2 ;  /* 0x0000000507157c11 */ /* 0x000fe400090f0cff */
[----:B------:R-:W-:Y:S01]  /*0950*/  LEA.HI.X R7, R8, UR5, RZ, 0x1, P3 ;  /* 0x0000000508077c11 */ /* 0x000fe200098f0cff */
[----:B------:R-:W-:Y:S01]  /*0960*/  IMAD.SHL.U32 R5, R105, 0x10, RZ ;  /* 0x0000001069057824 */ /* 0x000fe200078e00ff */
[----:B------:R-:W-:Y:S01]  /*0970*/  LEA.HI.X R3, R9, UR5, RZ, 0x1, P4 ;  /* 0x0000000509037c11 */ /* 0x000fe2000a0f0cff */
[----:B------:R0:W2:Y:S01]  /*0980*/  LDG.E.U16 R51, desc[UR14][R12.64] ;  /* 0x0000000e0c337981 */ /* 0x0000a2000c1e1500 */
[----:B------:R-:W-:Y:S01]  /*0990*/  LEA R14, P0, R105, UR4, 0x5 ;  /* 0x00000004690e7c11 */ /* 0x000fe2000f8028ff */
[----:B------:R-:W-:Y:S01]  /*09a0*/  IMAD.WIDE.U32 R22, R31, 0x2, R6 ;  /* 0x000000021f167825 */ /* 0x000fe200078e0006 */
[----:B------:R-:W-:-:S03]  /*09b0*/  LOP3.LUT R7, R4, 0x70, RZ, 0xfc, !PT ;  /* 0x0000007004077812 */ /* 0x000fc600078efcff */
[----:B------:R-:W-:Y:S01]  /*09c0*/  IMAD.WIDE.U32 R2, R31, 0x2, R2 ;  /* 0x000000021f027825 */ /* 0x000fe200078e0002 */
[----:B------:R-:W-:Y:S01]  /*09d0*/  LEA.HI.X R15, R5, UR5, RZ, 0x1, P0 ;  /* 0x00000005050f7c11 */ /* 0x000fe200080f0cff */
[----:B------:R-:W2:Y:S01]  /*09e0*/  LDG.E.U16 R55, desc[UR14][R22.64] ;  /* 0x0000000e16377981 */ /* 0x000ea2000c1e1500 */
[----:B0-----:R-:W0:Y:S01]  /*09f0*/  LDC.64 R12, c[0x0][0x218] ;  /* 0x00008600ff0c7b82 */ /* 0x001e220000000a00 */
[C---:B------:R-:W-:Y:S02]  /*0a00*/  LOP3.LUT R93, R4.reuse, 0x68, RZ, 0xfc, !PT ;  /* 0x00000068045d7812 */ /* 0x040fe400078efcff */
[----:B------:R1:W2:Y:S01]  /*0a10*/  LDG.E.U16 R56, desc[UR14][R2.64] ;  /* 0x0000000e02387981 */ /* 0x0002a2000c1e1500 */
[----:B------:R-:W-:Y:S01]  /*0a20*/  IMAD.WIDE.U32 R10, R31, 0x2, R10 ;  /* 0x000000021f0a7825 */ /* 0x000fe200078e000a */
[C---:B------:R-:W-:Y:S02]  /*0a30*/  LOP3.LUT R5, R4.reuse, 0x6c, RZ, 0xfc, !PT ;  /* 0x0000006c04057812 */ /* 0x040fe400078efcff */
[----:B------:R-:W-:Y:S01]  /*0a40*/  LEA R18, P0, R93, UR4, 0x5 ;  /* 0x000000045d127c11 */ /* 0x000fe2000f8028ff */
[----:B------:R-:W-:Y:S01]  /*0a50*/  IMAD.WIDE.U32 R14, R31, 0x2, R14 ;  /* 0x000000021f0e7825 */ /* 0x000fe200078e000e */
[C---:B------:R-:W-:Y:S01]  /*0a60*/  LOP3.LUT R9, R4.reuse, 0x74, RZ, 0xfc, !PT ;  /* 0x0000007404097812 */ /* 0x040fe200078efcff */
[----:B------:R1:W2:Y:S02]  /*0a70*/  LDG.E.U16 R50, desc[UR14][R10.64] ;  /* 0x0000000e0a327981 */ /* 0x0002a4000c1e1500 */
[C---:B-1----:R-:W-:Y:S01]  /*0a80*/  IMAD.SHL.U32 R3, R7.reuse, 0x10, RZ ;  /* 0x0000001007037824 */ /* 0x042fe200078e00ff */
[----:B------:R-:W-:Y:S01]  /*0a90*/  LEA R2, P2, R7, UR4, 0x5 ;  /* 0x0000000407027c11 */ /* 0x000fe2000f8428ff */
[----:B------:R-:W-:Y:S01]  /*0aa0*/  IMAD.SHL.U32 R6, R93, 0x10, RZ ;  /* 0x000000105d067824 */ /* 0x000fe200078e00ff */
[----:B------:R1:W2:Y:S02]  /*0ab0*/  LDG.E.U16 R52, desc[UR14][R14.64] ;  /* 0x0000000e0e347981 */ /* 0x0002a4000c1e1500 */
[----:B------:R-:W-:Y:S01]  /*0ac0*/  LEA.HI.X R3, R3, UR5, RZ, 0x1, P2 ;  /* 0x0000000503037c11 */ /* 0x000fe200090f0cff */
[----:B------:R-:W-:Y:S01]  /*0ad0*/  IMAD.WIDE.U32 R16, R31, 0x2, R16 ;  /* 0x000000021f107825 */ /* 0x000fe200078e0010 */
[----:B------:R-:W-:-:S02]  /*0ae0*/  LOP3.LUT R11, R4, 0x78, RZ, 0xfc, !PT ;  /* 0x00000078040b7812 */ /* 0x000fc400078efcff */
[----:B------:R-:W-:Y:S01]  /*0af0*/  LEA.HI.X R19, R6, UR5, RZ, 0x1, P0 ;  /* 0x0000000506137c11 */ /* 0x000fe200080f0cff */
[C---:B------:R-:W-:Y:S01]  /*0b00*/  IMAD.SHL.U32 R8, R5.reuse, 0x10, RZ ;  /* 0x0000001005087824 */ /* 0x040fe200078e00ff */
[----:B------:R-:W-:Y:S02]  /*0b10*/  LEA R22, P1, R5, UR4, 0x5 ;  /* 0x0000000405167c11 */ /* 0x000fe4000f8228ff */
[----:B------:R-:W-:Y:S01]  /*0b20*/  SHF.L.U32 R10, R9, 0x4, RZ ;  /* 0x00000004090a7819 */ /* 0x000fe200000006ff */
[----:B------:R-:W-:Y:S01]  /*0b30*/  IMAD.WIDE.U32 R26, R31, 0x2, R2 ;  /* 0x000000021f1a7825 */ /* 0x000fe200078e0002 */
[----:B-1----:R-:W-:Y:S01]  /*0b40*/  LEA R14, P0, R9, UR4, 0x5 ;  /* 0x00000004090e7c11 */ /* 0x002fe2000f8028ff */
[----:B------:R1:W2:Y:S01]  /*0b50*/  LDG.E.U16 R53, desc[UR14][R16.64] ;  /* 0x0000000e10357981 */ /* 0x0002a2000c1e1500 */
[----:B------:R-:W-:Y:S01]  /*0b60*/  LOP3.LUT R3, R4, 0x7c, RZ, 0xfc, !PT ;  /* 0x0000007c04037812 */ /* 0x000fe200078efcff */
[----:B------:R-:W-:Y:S01]  /*0b70*/  IMAD.WIDE.U32 R20, R31, 0x2, R20 ;  /* 0x000000021f147825 */ /* 0x000fe200078e0014 */
[----:B------:R-:W-:Y:S01]  /*0b80*/  LEA.HI.X R23, R8, UR5, RZ, 0x1, P1 ;  /* 0x0000000508177c11 */ /* 0x000fe200088f0cff */
[----:B------:R-:W2:Y:S01]  /*0b90*/  LDG.E.U16 R26, desc[UR14][R26.64] ;  /* 0x0000000e1a1a7981 */ /* 0x000ea2000c1e1500 */
[----:B------:R-:W-:Y:S01]  /*0ba0*/  LEA.HI.X R15, R10, UR5, RZ, 0x1, P0 ;  /* 0x000000050a0f7c11 */ /* 0x000fe200080f0cff */
[----:B------:R-:W-:-:S02]  /*0bb0*/  IMAD.SHL.U32 R6, R11, 0x10, RZ ;  /* 0x000000100b067824 */ /* 0x000fc400078e00ff */
[----:B------:R0:W2:Y:S01]  /*0bc0*/  LDG.E.U16 R54, desc[UR14][R20.64] ;  /* 0x0000000e14367981 */ /* 0x0000a2000c1e1500 */
[----:B-1----:R-:W-:Y:S01]  /*0bd0*/  LEA R16, P1, R11, UR4, 0x5 ;  /* 0x000000040b107c11 */ /* 0x002fe2000f8228ff */
[----:B------:R-:W-:Y:S02]  /*0be0*/  IMAD.SHL.U32 R2, R3, 0x10, RZ ;  /* 0x0000001003027824 */ /* 0x000fe400078e00ff */
[----:B------:R-:W-:Y:S01]  /*0bf0*/  IMAD.WIDE.U32 R18, R31, 0x2, R18 ;  /* 0x000000021f127825 */ /* 0x000fe200078e0012 */
[----:B------:R-:W-:-:S03]  /*0c00*/  LEA.HI.X R17, R6, UR5, RZ, 0x1, P1 ;  /* 0x0000000506117c11 */ /* 0x000fc600088f0cff */
[C---:B------:R-:W-:Y:S01]  /*0c10*/  IMAD.SHL.U32 R10, R116.reuse, 0x2, RZ ;  /* 0x00000002740a7824 */ /* 0x040fe200078e00ff */
[----:B0-----:R-:W-:Y:S01]  /*0c20*/  LEA R20, P0, R3, UR4, 0x5 ;  /* 0x0000000403147c11 */ /* 0x001fe2000f8028ff */
[C---:B------:R-:W-:Y:S01]  /*0c30*/  IMAD.WIDE.U32 R24, R31.reuse, 0x2, R14 ;  /* 0x000000021f187825 */ /* 0x040fe200078e000e */
[-C--:B------:R-:W-:Y:S01]  /*0c40*/  LEA R14, P1, R116, R12.reuse, 0x2 ;  /* 0x0000000c740e7211 */ /* 0x080fe200078210ff */
[----:B------:R0:W2:Y:S01]  /*0c50*/  LDG.E.U16 R57, desc[UR14][R18.64] ;  /* 0x0000000e12397981 */ /* 0x0000a2000c1e1500 */
[----:B------:R-:W-:Y:S01]  /*0c60*/  LEA.HI.X R21, R2, UR5, RZ, 0x1, P0 ;  /* 0x0000000502157c11 */ /* 0x000fe200080f0cff */
[----:B------:R-:W-:Y:S01]  /*0c70*/  IMAD.WIDE.U32 R28, R31, 0x2, R16 ;  /* 0x000000021f1c7825 */ /* 0x000fe200078e0010 */
[----:B------:R-:W-:Y:S01]  /*0c80*/  LEA.HI.X R15, R10, R13, RZ, 0x1, P1 ;  /* 0x0000000d0a0f7211 */ /* 0x000fe200008f0cff */
[----:B------:R-:W2:Y:S01]  /*0c90*/  LDG.E.U16 R24, desc[UR14][R24.64] ;  /* 0x0000000e18187981 */ /* 0x000ea2000c1e1500 */
[C---:B------:R-:W-:Y:S01]  /*0ca0*/  LEA R16, P0, R114.reuse, R12, 0x7 ;  /* 0x0000000c72107211 */ /* 0x040fe200078038ff */
[----:B------:R-:W-:-:S02]  /*0cb0*/  IMAD.SHL.U32 R6, R114, 0x40, RZ ;  /* 0x0000004072067824 */ /* 0x000fc400078e00ff */
[----:B------:R-:W-:Y:S02]  /*0cc0*/  IMAD.SHL.U32 R2, R112, 0x40, RZ ;  /* 0x0000004070027824 */ /* 0x000fe400078e00ff */
[----:B------:R-:W-:Y:S01]  /*0cd0*/  IMAD.SHL.U32 R4, R110, 0x40, RZ ;  /* 0x000000406e047824 */ /* 0x000fe200078e00ff */
[-C--:B0-----:R-:W-:Y:S02]  /*0ce0*/  LEA R18, P1, R112, R12.reuse, 0x7 ;  /* 0x0000000c70127211 */ /* 0x081fe400078238ff */
[----:B------:R-:W-:Y:S01]  /*0cf0*/  LOP3.LUT R8, R0, 0x1f, RZ, 0xc0, !PT ;  /* 0x0000001f00087812 */ /* 0x000fe200078ec0ff */
[C---:B------:R-:W-:Y:S01]  /*0d00*/  IMAD.WIDE.U32 R22, R31.reuse, 0x2, R22 ;  /* 0x000000021f167825 */ /* 0x040fe200078e0016 */
[----:B------:R-:W-:Y:S01]  /*0d10*/  LEA R12, P2, R110, R12, 0x7 ;  /* 0x0000000c6e0c7211 */ /* 0x000fe200078438ff */
[----:B------:R-:W2:Y:S01]  /*0d20*/  LDG.E.U16 R28, desc[UR14][R28.64] ;  /* 0x0000000e1c1c7981 */ /* 0x000ea2000c1e1500 */
[-C--:B------:R-:W-:Y:S02]  /*0d30*/  LEA.HI.X R17, R6, R13.reuse, RZ, 0x1, P0 ;  /* 0x0000000d06117211 */ /* 0x080fe400000f0cff */
[-C--:B------:R-:W-:Y:S01]  /*0d40*/  LEA.HI.X R19, R2, R13.reuse, RZ, 0x1, P1 ;  /* 0x0000000d02137211 */ /* 0x080fe200008f0cff */
[----:B------:R-:W-:Y:S01]  /*0d50*/  IMAD.WIDE.U32 R20, R31, 0x2, R20 ;  /* 0x000000021f147825 */ /* 0x000fe200078e0014 */
[----:B------:R-:W-:Y:S01]  /*0d60*/  LEA.HI.X R13, R4, R13, RZ, 0x1, P2 ;  /* 0x0000000d040d7211 */ /* 0x000fe200010f0cff */
[----:B------:R-:W2:Y:S02]  /*0d70*/  LDG.E.U16 R22, desc[UR14][R22.64] ;  /* 0x0000000e16167981 */ /* 0x000ea4000c1e1500 */
[----:B------:R-:W-:-:S02]  /*0d80*/  IMAD.WIDE.U32 R14, R8, 0x2, R14 ;  /* 0x00000002080e7825 */ /* 0x000fc400078e000e */
[----:B------:R-:W2:Y:S02]  /*0d90*/  LDG.E.U16 R20, desc[UR14][R20.64] ;  /* 0x0000000e14147981 */ /* 0x000ea4000c1e1500 */
[C---:B------:R-:W-:Y:S02]  /*0da0*/  IMAD.WIDE.U32 R16, R8.reuse, 0x2, R16 ;  /* 0x0000000208107825 */ /* 0x040fe400078e0010 */
[----:B------:R-:W2:Y:S02]  /*0db0*/  LDG.E.U16 R25, desc[UR14][R14.64+0x40] ;  /* 0x0000400e0e197981 */ /* 0x000ea4000c1e1500 */
[C---:B------:R-:W-:Y:S02]  /*0dc0*/  IMAD.WIDE.U32 R18, R8.reuse, 0x2, R18 ;  /* 0x0000000208127825 */ /* 0x040fe400078e0012 */
[----:B------:R0:W2:Y:S02]  /*0dd0*/  LDG.E.U16 R23, desc[UR14][R14.64] ;  /* 0x0000000e0e177981 */ /* 0x0000a4000c1e1500 */
[----:B------:R-:W-:-:S02]  /*0de0*/  IMAD.WIDE.U32 R12, R8, 0x2, R12 ;  /* 0x00000002080c7825 */ /* 0x000fc400078e000c */
[----:B------:R-:W2:Y:S04]  /*0df0*/  LDG.E.U16 R27, desc[UR14][R16.64] ;  /* 0x0000000e101b7981 */ /* 0x000ea8000c1e1500 */
[----:B------:R-:W2:Y:S04]  /*0e00*/  LDG.E.U16 R29, desc[UR14][R16.64+0x40] ;  /* 0x0000400e101d7981 */ /* 0x000ea8000c1e1500 */
[----:B------:R-:W2:Y:S04]  /*0e10*/  LDG.E.U16 R58, desc[UR14][R18.64] ;  /* 0x0000000e123a7981 */ /* 0x000ea8000c1e1500 */
[----:B------:R-:W2:Y:S04]  /*0e20*/  LDG.E.U16 R21, desc[UR14][R18.64+0x40] ;  /* 0x0000400e12157981 */ /* 0x000ea8000c1e1500 */
[----:B------:R-:W2:Y:S04]  /*0e30*/  LDG.E.U16 R88, desc[UR14][R12.64] ;  /* 0x0000000e0c587981 */ /* 0x000ea8000c1e1500 */
[----:B------:R1:W2:Y:S01]  /*0e40*/  LDG.E.U16 R89, desc[UR14][R12.64+0x40] ;  /* 0x0000400e0c597981 */ /* 0x0002a2000c1e1500 */
[----:B0-----:R-:W-:Y:S01]  /*0e50*/  IMAD R15, R116, 0x2, R8 ;  /* 0x00000002740f7824 */ /* 0x001fe200078e0208 */
[----:B------:R-:W-:Y:S01]  /*0e60*/  UMOV UR4, 0x400 ;  /* 0x0000040000047882 */ /* 0x000fe20000000000 */
[--C-:B------:R-:W-:Y:S01]  /*0e70*/  IMAD R60, R31, 0x2, R116.reuse ;  /* 0x000000021f3c7824 */ /* 0x100fe200078e0274 */
[----:B------:R-:W-:Y:S01]  /*0e80*/  ULEA UR12, UR12, UR4, 0x18 ;  /* 0x000000040c0c7291 */ /* 0x000fe2000f8ec03f */
[----:B------:R-:W-:Y:S01]  /*0e90*/  IMAD.SHL.U32 R15, R15, 0x2, RZ ;  /* 0x000000020f0f7824 */ /* 0x000fe200078e00ff */
[----:B------:R-:W-:-:S02]  /*0ea0*/  SHF.R.U32.HI R14, RZ, 0x1, R116 ;  /* 0x00000001ff0e7819 */ /* 0x000fc40000011674 */
[----:B-1----:R-:W-:Y:S02]  /*0eb0*/  LOP3.LUT R13, R60, 0x10, RZ, 0x3c, !PT ;  /* 0x000000103c0d7812 */ /* 0x002fe400078e3cff */
[----:B------:R-:W-:-:S03]  /*0ec0*/  LOP3.LUT R14, R15, R14, RZ, 0x3c, !PT ;  /* 0x0000000e0f0e7212 */ /* 0x000fc600078e3cff */
[----:B---3--:R-:W-:Y:S01]  /*0ed0*/  STS.U16 [R60+UR12], R30 ;  /* 0x0000001e3c007988 */ /* 0x008fe2000800040c */
[----:B------:R-:W-:Y:S02]  /*0ee0*/  UIADD3 UR5, UR12, 0x1000, URZ ;  /* 0x000010000c057890 */ /* 0x000fe4000fffe03f */
[----:B------:R-:W-:Y:S02]  /*0ef0*/  USHF.R.U32.HI UR4, URZ, 0x4, UR12 ;  /* 0x000000043f047899 */ /* 0x000fe4000801160c */
[----:B------:R-:W-:Y:S01]  /*0f00*/  USHF.R.U32.HI UR5, URZ, 0x4, UR5 ;  /* 0x000000043f057899 */ /* 0x000fe20008011605 */
[----:B-----5:R-:W-:Y:S01]  /*0f10*/  STS.U16 [R60+UR12+0x100], R33 ;  /* 0x000100213c007988 */ /* 0x020fe2000800040c */
[----:B------:R-:W-:-:S03]  /*0f20*/  USGXT.U32 UR4, UR4, 0xe ;  /* 0x0000000e0404789a */ /* 0x000fc60008000000 */
[----:B----4-:R-:W-:Y:S04]  /*0f30*/  STS.U16 [R60+UR12+0x200], R35 ;  /* 0x000200233c007988 */ /* 0x010fe8000800040c */
[----:B--2---:R-:W-:Y:S04]  /*0f40*/  STS.U16 [R60+UR12+0x400], R39 ;  /* 0x000400273c007988 */ /* 0x004fe8000800040c */
[----:B------:R-:W-:Y:S01]  /*0f50*/  STS.U16 [R60+UR12+0x300], R37 ;  /* 0x000300253c007988 */ /* 0x000fe2000800040c */
[----:B------:R-:W-:-:S03]  /*0f60*/  USGXT.U32 UR6, UR5, 0xe ;  /* 0x0000000e0506789a */ /* 0x000fc60008000000 */
[----:B------:R-:W-:Y:S04]  /*0f70*/  STS.U16 [R60+UR12+0x500], R41 ;  /* 0x000500293c007988 */ /* 0x000fe8000800040c */
[----:B------:R-:W-:Y:S01]  /*0f80*/  STS.U16 [R60+UR12+0x600], R43 ;  /* 0x0006002b3c007988 */ /* 0x000fe2000800040c */
[----:B------:R-:W-:Y:S02]  /*0f90*/  UMOV UR5, URZ ;  /* 0x0000003f00057c82 */ /* 0x000fe40008000000 */
[----:B------:R-:W-:Y:S01]  /*0fa0*/  UIADD3.64 UR8, UR4, -UR8, URZ ;  /* 0x8000000804087297 */ /* 0x000fe2000fffe03f */
[----:B------:R-:W-:Y:S04]  /*0fb0*/  STS.U16 [R60+UR12+0x700], R45 ;  /* 0x0007002d3c007988 */ /* 0x000fe8000800040c */
        /* <DEDUP_REMOVED lines=28> */
[----:B------:R0:W-:Y:S04]  /*1180*/  STS.U16 [R14+UR12+0x1400], R58 ;  /* 0x0014003a0e007988 */ /* 0x0001e8000800040c */
[----:B------:R-:W-:Y:S04]  /*1190*/  STS.U16 [R14+UR12+0x1440], R21 ;  /* 0x001440150e007988 */ /* 0x000fe8000800040c */
[----:B------:R-:W-:Y:S04]  /*11a0*/  STS.U16 [R14+UR12+0x1640], R88 ;  /* 0x001640580e007988 */ /* 0x000fe8000800040c */
[----:B------:R1:W-:Y:S01]  /*11b0*/  STS.U16 [R14+UR12+0x1600], R89 ;  /* 0x001600590e007988 */ /* 0x0003e2000800040c */
[----:B------:R-:W-:Y:S06]  /*11c0*/  BAR.SYNC.DEFER_BLOCKING 0x0 ;  /* 0x0000000000007b1d */ /* 0x000fec0000010000 */
[----:B------:R-:W-:Y:S01]  /*11d0*/  UMOV UR5, 0xc0000010 ;  /* 0xc000001000057882 */ /* 0x000fe20000000000 */
[----:B------:R-:W-:Y:S01]  /*11e0*/  UMOV UR10, UR6 ;  /* 0x00000006000a7c82 */ /* 0x000fe20008000000 */
[----:B------:R-:W-:Y:S01]  /*11f0*/  UMOV UR11, UR7 ;  /* 0x00000007000b7c82 */ /* 0x000fe20008000000 */
[----:B0-----:R-:W-:-:S06]  /*1200*/  WARPGROUP.ARRIVE ;  /* 0x00000000000079c5 */ /* 0x001fcc0000000000 */
[----:B------:R-:W-:Y:S04]  /*1210*/  HGMMA.64x64x16.F32 R56, gdesc[UR4].tnspB, RZ, !UPT ;  /* 0x40e00000043879f0 */ /* 0x000fe8000c7008ff */
[----:B------:R-:W-:Y:S01]  /*1220*/  HGMMA.64x64x16.F32 R24, gdesc[UR8].tnspB, RZ, !UPT, gsb0 ;  /* 0x40e00000081879f0 */ /* 0x000fe2000c0008ff */
[C---:B------:R-:W-:Y:S01]  /*1230*/  IMAD.SHL.U32 R15, R0.reuse, 0x100, RZ ;  /* 0x00000100000f7824 */ /* 0x040fe200078e00ff */
[----:B------:R-:W-:Y:S01]  /*1240*/  SHF.R.S32.HI R16, RZ, 0x5, R0 ;  /* 0x00000005ff107819 */ /* 0x000fe20000011400 */
[C---:B------:R-:W-:Y:S02]  /*1250*/  IMAD.SHL.U32 R12, R0.reuse, 0x20, RZ ;  /* 0x00000020000c7824 */ /* 0x040fe400078e00ff */
[----:B------:R-:W-:Y:S01]  /*1260*/  IMAD.SHL.U32 R13, R0, 0x10, RZ ;  /* 0x00000010000d7824 */ /* 0x000fe200078e00ff */
[----:B-1----:R-:W-:-:S02]  /*1270*/  LOP3.LUT R14, R15, 0x1800, RZ, 0xc0, !PT ;  /* 0x000018000f0e7812 */ /* 0x002fc400078ec0ff */
[----:B------:R-:W-:Y:S01]  /*1280*/  SHF.R.S32.HI R92, RZ, 0x2, R0 ;  /* 0x00000002ff5c7819 */ /* 0x000fe20000011400 */
[----:B------:R-:W-:Y:S01]  /*1290*/  IMAD.SHL.U32 R0, R0, 0x2, RZ ;  /* 0x0000000200007824 */ /* 0x000fe200078e00ff */
[----:B------:R-:W-:Y:S02]  /*12a0*/  LOP3.LUT R12, R12, 0x60, RZ, 0xc0, !PT ;  /* 0x000000600c0c7812 */ /* 0x000fe400078ec0ff */
[----:B------:R-:W-:Y:S02]  /*12b0*/  SGXT R15, R16, 0x1 ;  /* 0x00000001100f781a */ /* 0x000fe40000000200 */
[--C-:B------:R-:W-:Y:S02]  /*12c0*/  LOP3.LUT R14, R14, 0x70, R13.reuse, 0xf8, !PT ;  /* 0x000000700e0e7812 */ /* 0x100fe400078ef80d */
[----:B------:R-:W-:Y:S02]  /*12d0*/  LOP3.LUT R13, R12, 0x780, R13, 0xf8, !PT ;  /* 0x000007800c0d7812 */ /* 0x000fe400078ef80d */
[----:B------:R-:W-:-:S02]  /*12e0*/  LOP3.LUT R15, R14, 0x2010, R15, 0x78, !PT ;  /* 0x000020100e0f7812 */ /* 0x000fc400078e780f */
[----:B------:R-:W-:Y:S02]  /*12f0*/  SGXT R92, R92, 0x1 ;  /* 0x000000015c5c781a */ /* 0x000fe40000000200 */
[----:B------:R-:W-:Y:S02]  /*1300*/  LOP3.LUT R0, R0, 0x80, RZ, 0xc0, !PT ;  /* 0x0000008000007812 */ /* 0x000fe400078ec0ff */
[----:B------:R-:W-:Y:S02]  /*1310*/  LOP3.LUT R92, R13, 0x2010, R92, 0xf8, !PT ;  /* 0x000020100d5c7812 */ /* 0x000fe400078ef85c */
[----:B------:R-:W-:Y:S02]  /*1320*/  IADD3 R0, R15, UR12, R0 ;  /* 0x0000000c0f007c10 */ /* 0x000fe4000fffe000 */
[----:B------:R-:W-:Y:S01]  /*1330*/  LOP3.LUT R118, R92, 0x10, RZ, 0x3c, !PT ;  /* 0x000000105c767812 */ /* 0x000fe200078e3cff */
[----:B------:R-:W-:Y:S02]  /*1340*/  WARPGROUP.DEPBAR.LE gsb0, 0x0 ;  /* 0x00008000000079c5 */ /* 0x000fe40000010000 */
[----:B------:R-:W-:Y:S01]  /*1350*/  MOV R12, R56 ;  /* 0x00000038000c7202 */ /* 0x000fe20000000f00 */
[----:B------:R-:W-:-:S02]  /*1360*/  IMAD.MOV.U32 R13, RZ, RZ, R58 ;  /* 0x000000ffff0d7224 */ /* 0x000fc400078e003a */
[----:B------:R-:W-:Y:S02]  /*1370*/  IMAD.MOV.U32 R14, RZ, RZ, R72 ;  /* 0x000000ffff0e7224 */ /* 0x000fe400078e0048 */
[----:B------:R-:W-:Y:S01]  /*1380*/  IMAD.MOV.U32 R15, RZ, RZ, R74 ;  /* 0x000000ffff0f7224 */ /* 0x000fe200078e004a */
[----:B------:R-:W-:Y:S01]  /*1390*/  BAR.SYNC.DEFER_BLOCKING 0x0 ;  /* 0x0000000000007b1d */ /* 0x000fe20000010000 */
[----:B------:R-:W-:Y:S02]  /*13a0*/  IMAD.MOV.U32 R16, RZ, RZ, R60 ;  /* 0x000000ffff107224 */ /* 0x000fe400078e003c */
[----:B------:R-:W-:Y:S02]  /*13b0*/  IMAD.MOV.U32 R17, RZ, RZ, R62 ;  /* 0x000000ffff117224 */ /* 0x000fe400078e003e */
[----:B------:R-:W-:Y:S02]  /*13c0*/  IMAD.MOV.U32 R18, RZ, RZ, R76 ;  /* 0x000000ffff127224 */ /* 0x000fe400078e004c */
[----:B------:R-:W-:Y:S01]  /*13d0*/  IMAD.MOV.U32 R19, RZ, RZ, R78 ;  /* 0x000000ffff137224 */ /* 0x000fe200078e004e */
[----:B------:R-:W-:Y:S01]  /*13e0*/  MOV R90, R84 ;  /* 0x00000054005a7202 */ /* 0x000fe20000000f00 */
[----:B------:R-:W-:-:S02]  /*13f0*/  IMAD.MOV.U32 R56, RZ, RZ, R57 ;  /* 0x000000ffff387224 */ /* 0x000fc400078e0039 */
[----:B------:R-:W-:Y:S02]  /*1400*/  IMAD.MOV.U32 R60, RZ, RZ, R61 ;  /* 0x000000ffff3c7224 */ /* 0x000fe400078e003d */
[----:B------:R-:W-:Y:S02]  /*1410*/  IMAD.MOV.U32 R20, RZ, RZ, R64 ;  /* 0x000000ffff147224 */ /* 0x000fe400078e0040 */
[----:B------:R-:W-:Y:S02]  /*1420*/  IMAD.MOV.U32 R21, RZ, RZ, R66 ;  /* 0x000000ffff157224 */ /* 0x000fe400078e0042 */
[----:B------:R-:W-:Y:S02]  /*1430*/  IMAD.MOV.U32 R22, RZ, RZ, R80 ;  /* 0x000000ffff167224 */ /* 0x000fe400078e0050 */
[----:B------:R-:W-:Y:S02]  /*1440*/  IMAD.MOV.U32 R23, RZ, RZ, R82 ;  /* 0x000000ffff177224 */ /* 0x000fe400078e0052 */
[----:B------:R-:W-:-:S02]  /*1450*/  IMAD.MOV.U32 R88, RZ, RZ, R68 ;  /* 0x000000ffff587224 */ /* 0x000fc400078e0044 */
[----:B------:R-:W-:Y:S01]  /*1460*/  IMAD.MOV.U32 R89, RZ, RZ, R70 ;  /* 0x000000ffff597224 */ /* 0x000fe200078e0046 */
[----:B------:R0:W-:Y:S01]  /*1470*/  STS.128 [R92+UR12], R12 ;  /* 0x0000000c5c007988 */ /* 0x0001e20008000c0c */
[----:B------:R-:W-:Y:S02]  /*1480*/  IMAD.MOV.U32 R91, RZ, RZ, R86 ;  /* 0x000000ffff5b7224 */ /* 0x000fe400078e0056 */
[----:B------:R-:W-:Y:S01]  /*1490*/  IMAD.MOV.U32 R57, RZ, RZ, R59 ;  /* 0x000000ffff397224 */ /* 0x000fe200078e003b */
[----:B------:R1:W-:Y:S01]  /*14a0*/  STS.128 [R92+UR12+0x800], R16 ;  /* 0x000800105c007988 */ /* 0x0003e20008000c0c */
[----:B------:R-:W-:Y:S02]  /*14b0*/  IMAD.MOV.U32 R61, RZ, RZ, R63 ;  /* 0x000000ffff3d7224 */ /* 0x000fe400078e003f */
[----:B------:R-:W-:Y:S02]  /*14c0*/  IMAD.MOV.U32 R58, RZ, RZ, R73 ;  /* 0x000000ffff3a7224 */ /* 0x000fe400078e0049 */
[----:B------:R-:W-:-:S02]  /*14d0*/  IMAD.MOV.U32 R59, RZ, RZ, R75 ;  /* 0x000000ffff3b7224 */ /* 0x000fc400078e004b */
[----:B------:R-:W-:Y:S02]  /*14e0*/  IMAD.MOV.U32 R62, RZ, RZ, R77 ;  /* 0x000000ffff3e7224 */ /* 0x000fe400078e004d */
[----:B------:R-:W-:Y:S02]  /*14f0*/  IMAD.MOV.U32 R63, RZ, RZ, R79 ;  /* 0x000000ffff3f7224 */ /* 0x000fe400078e004f */
[----:B0-----:R-:W-:Y:S02]  /*1500*/  IMAD.MOV.U32 R12, RZ, RZ, R65 ;  /* 0x000000ffff0c7224 */ /* 0x001fe400078e0041 */
[----:B------:R-:W-:Y:S02]  /*1510*/  IMAD.MOV.U32 R13, RZ, RZ, R67 ;  /* 0x000000ffff0d7224 */ /* 0x000fe400078e0043 */
[----:B------:R-:W-:Y:S01]  /*1520*/  IMAD.MOV.U32 R14, RZ, RZ, R81 ;  /* 0x000000ffff0e7224 */ /* 0x000fe200078e0051 */
[----:B-1----:R-:W-:Y:S01]  /*1530*/  MOV R16, R69 ;  /* 0x0000004500107202 */ /* 0x002fe20000000f00 */
[----:B------:R-:W-:-:S02]  /*1540*/  IMAD.MOV.U32 R15, RZ, RZ, R83 ;  /* 0x000000ffff0f7224 */ /* 0x000fc400078e0053 */
[----:B------:R-:W-:Y:S02]  /*1550*/  IMAD.MOV.U32 R17, RZ, RZ, R71 ;  /* 0x000000ffff117224 */ /* 0x000fe400078e0047 */
[----:B------:R-:W-:Y:S02]  /*1560*/  IMAD.MOV.U32 R18, RZ, RZ, R85 ;  /* 0x000000ffff127224 */ /* 0x000fe400078e0055 */
[----:B------:R-:W-:Y:S01]  /*1570*/  IMAD.MOV.U32 R19, RZ, RZ, R87 ;  /* 0x000000ffff137224 */ /* 0x000fe200078e0057 */
[----:B------:R-:W-:Y:S04]  /*1580*/  STS.128 [R92+UR12+0x1000], R20 ;  /* 0x001000145c007988 */ /* 0x000fe80008000c0c */
[----:B------:R0:W-:Y:S04]  /*1590*/  STS.128 [R92+UR12+0x1800], R88 ;  /* 0x001800585c007988 */ /* 0x0001e80008000c0c */
[----:B------:R-:W-:Y:S04]  /*15a0*/  STS.128 [R118+UR12], R56 ;  /* 0x0000003876007988 */ /* 0x000fe80008000c0c */
[----:B------:R-:W-:Y:S04]  /*15b0*/  STS.128 [R118+UR12+0x800], R60 ;  /* 0x0008003c76007988 */ /* 0x000fe80008000c0c */
[----:B------:R-:W-:Y:S04]  /*15c0*/  STS.128 [R118+UR12+0x1000], R12 ;  /* 0x0010000c76007988 */ /* 0x000fe80008000c0c */
[----:B------:R-:W-:Y:S01]  /*15d0*/  STS.128 [R118+UR12+0x1800], R16 ;  /* 0x0018001076007988 */ /* 0x000fe20008000c0c */
[----:B------:R-:W-:Y:S01]  /*15e0*/  BAR.SYNC.DEFER_BLOCKING 0x0 ;  /* 0x0000000000007b1d */ /* 0x000fe20000010000 */
[----:B------:R-:W-:Y:S01]  /*15f0*/  IMAD.MOV.U32 R84, RZ, RZ, R24 ;  /* 0x000000ffff547224 */ /* 0x000fe200078e0018 */
[----:B------:R-:W-:Y:S01]  /*1600*/  MOV R81, R34 ;  /* 0x0000002200517202 */ /* 0x000fe20000000f00 */
[----:B------:R-:W-:-:S03]  /*1610*/  IMAD.MOV.U32 R24, RZ, RZ, R25 ;  /* 0x000000ffff187224 */ /* 0x000fc600078e0019 */
[----:B------:R-:W1:Y:S04]  /*1620*/  LDS.128 R12, [R0] ;  /* 0x00000000000c7984 */ /* 0x000e680000000c00 */
[----:B------:R-:W2:Y:S04]  /*1630*/  LDS.128 R16, [R0+0x100] ;  /* 0x0001000000107984 */ /* 0x000ea80000000c00 */
[----:B------:R-:W3:Y:S04]  /*1640*/  LDS.128 R20, [R0+0x200] ;  /* 0x0002000000147984 */ /* 0x000ee80000000c00 */
[----:B------:R-:W4:Y:S04]  /*1650*/  LDS.128 R56, [R0+0x300] ;  /* 0x0003000000387984 */ /* 0x000f280000000c00 */
[----:B------:R-:W5:Y:S04]  /*1660*/  LDS.128 R60, [R0+0x400] ;  /* 0x00040000003c7984 */ /* 0x000f680000000c00 */
[----:B------:R-:W5:Y:S04]  /*1670*/  LDS.128 R64, [R0+0x500] ;  /* 0x0005000000407984 */ /* 0x000f680000000c00 */
[----:B------:R-:W5:Y:S04]  /*1680*/  LDS.128 R68, [R0+0x600] ;  /* 0x0006000000447984 */ /* 0x000f680000000c00 */
[----:B------:R-:W5:Y:S01]  /*1690*/  LDS.128 R72, [R0+0x700] ;  /* 0x0007000000487984 */ /* 0x000f620000000c00 */
[----:B------:R-:W-:-:S02]  /*16a0*/  IMAD.MOV.U32 R85, RZ, RZ, R26 ;  /* 0x000000ffff557224 */ /* 0x000fc400078e001a */
[----:B------:R-:W-:Y:S02]  /*16b0*/  IMAD.MOV.U32 R86, RZ, RZ, R40 ;  /* 0x000000ffff567224 */ /* 0x000fe400078e0028 */
[----:B------:R-:W-:Y:S01]  /*16c0*/  IMAD.MOV.U32 R87, RZ, RZ, R42 ;  /* 0x000000ffff577224 */ /* 0x000fe200078e002a */
[----:B------:R-:W-:Y:S01]  /*16d0*/  BAR.SYNC.DEFER_BLOCKING 0x0 ;  /* 0x0000000000007b1d */ /* 0x000fe20000010000 */
[----:B0-----:R-:W-:Y:S02]  /*16e0*/  IMAD.MOV.U32 R88, RZ, RZ, R28 ;  /* 0x000000ffff587224 */ /* 0x001fe400078e001c */
[----:B------:R-:W-:Y:S02]  /*16f0*/  IMAD.MOV.U32 R89, RZ, RZ, R30 ;  /* 0x000000ffff597224 */ /* 0x000fe400078e001e */
[----:B------:R-:W-:Y:S02]  /*1700*/  IMAD.MOV.U32 R90, RZ, RZ, R44 ;  /* 0x000000ffff5a7224 */ /* 0x000fe400078e002c */
[----:B------:R-:W-:-:S02]  /*1710*/  IMAD.MOV.U32 R91, RZ, RZ, R46 ;  /* 0x000000ffff5b7224 */ /* 0x000fc400078e002e */
[----:B------:R-:W-:Y:S02]  /*1720*/  IMAD.MOV.U32 R80, RZ, RZ, R32 ;  /* 0x000000ffff507224 */ /* 0x000fe400078e0020 */
[----:B------:R-:W-:Y:S02]  /*1730*/  IMAD.MOV.U32 R82, RZ, RZ, R48 ;  /* 0x000000ffff527224 */ /* 0x000fe400078e0030 */
[----:B------:R-:W-:Y:S02]  /*1740*/  IMAD.MOV.U32 R83, RZ, RZ, R50 ;  /* 0x000000ffff537224 */ /* 0x000fe400078e0032 */
[----:B------:R-:W-:Y:S02]  /*1750*/  IMAD.MOV.U32 R76, RZ, RZ, R36 ;  /* 0x000000ffff4c7224 */ /* 0x000fe400078e0024 */
[----:B------:R-:W-:Y:S02]  /*1760*/  IMAD.MOV.U32 R77, RZ, RZ, R38 ;  /* 0x000000ffff4d7224 */ /* 0x000fe400078e0026 */
[----:B------:R-:W-:-:S02]  /*1770*/  IMAD.MOV.U32 R78, RZ, RZ, R52 ;  /* 0x000000ffff4e7224 */ /* 0x000fc400078e0034 */
[----:B------:R-:W-:Y:S02]  /*1780*/  IMAD.MOV.U32 R79, RZ, RZ, R54 ;  /* 0x000000ffff4f7224 */ /* 0x000fe400078e0036 */
[----:B------:R-:W-:Y:S02]  /*1790*/  IMAD.MOV.U32 R25, RZ, RZ, R27 ;  /* 0x000000ffff197224 */ /* 0x000fe400078e001b */
[----:B------:R-:W-:Y:S02]  /*17a0*/  IMAD.MOV.U32 R26, RZ, RZ, R41 ;  /* 0x000000ffff1a7224 */ /* 0x000fe400078e0029 */
[----:B------:R-:W-:Y:S01]  /*17b0*/  IMAD.MOV.U32 R27, RZ, RZ, R43 ;  /* 0x000000ffff1b7224 */ /* 0x000fe200078e002b */
[----:B------:R0:W-:Y:S01]  /*17c0*/  STS.128 [R92+UR12], R84 ;  /* 0x000000545c007988 */ /* 0x0001e20008000c0c */
[----:B------:R-:W-:-:S03]  /*17d0*/  LEA R40, P0, R116, R98, 0x3 ;  /* 0x0000006274287211 */ /* 0x000fc600078018ff */
[----:B------:R-:W-:Y:S04]  /*17e0*/  STS.128 [R92+UR12+0x800], R88 ;  /* 0x000800585c007988 */ /* 0x000fe80008000c0c */
[----:B------:R-:W-:Y:S04]  /*17f0*/  STS.128 [R92+UR12+0x1000], R80 ;  /* 0x001000505c007988 */ /* 0x000fe80008000c0c */
[----:B------:R1:W-:Y:S01]  /*1800*/  STS.128 [R92+UR12+0x1800], R76 ;  /* 0x0018004c5c007988 */ /* 0x0003e20008000c0c */
[----:B------:R-:W-:-:S03]  /*1810*/  LEA.HI.X R41, R10, R99, RZ, 0x2, P0 ;  /* 0x000000630a297211 */ /* 0x000fc600000f14ff */
[----:B------:R2:W-:Y:S01]  /*1820*/  STS.128 [R118+UR12], R24 ;  /* 0x0000001876007988 */ /* 0x0005e20008000c0c */
[-C--:B------:R-:W-:Y:S01]  /*1830*/  LEA R42, P4, R110, R98.reuse, 0x8 ;  /* 0x000000626e2a7211 */ /* 0x080fe200078840ff */
[----:B------:R-:W-:Y:S02]  /*1840*/  IMAD.SHL.U32 R10, R108, 0x40, RZ ;  /* 0x000000406c0a7824 */ /* 0x000fe400078e00ff */
[----:B0-----:R-:W-:Y:S01]  /*1850*/  IMAD.SHL.U32 R86, R96, 0x40, RZ ;  /* 0x0000004060567824 */ /* 0x001fe200078e00ff */
[----:B------:R-:W-:Y:S01]  /*1860*/  LEA.HI.X R43, R4, R99, RZ, 0x2, P4 ;  /* 0x00000063042b7211 */ /* 0x000fe200020f14ff */
[----:B------:R-:W-:Y:S02]  /*1870*/  IMAD.SHL.U32 R85, R106, 0x40, RZ ;  /* 0x000000406a557824 */ /* 0x000fe400078e00ff */
[----:B------:R-:W-:Y:S01]  /*1880*/  IMAD.SHL.U32 R84, R94, 0x40, RZ ;  /* 0x000000405e547824 */ /* 0x000fe200078e00ff */
[-C--:B-1----:R-:W-:Y:S02]  /*1890*/  LEA R76, P5, R108, R98.reuse, 0x8 ;  /* 0x000000626c4c7211 */ /* 0x082fe400078a40ff */
[----:B--2---:R-:W-:-:S02]  /*18a0*/  LEA R26, P3, R112, R98, 0x8 ;  /* 0x00000062701a7211 */ /* 0x004fc400078640ff */
[-C--:B------:R-:W-:Y:S02]  /*18b0*/  LEA R24, P2, R114, R98.reuse, 0x8 ;  /* 0x0000006272187211 */ /* 0x080fe400078440ff */
[----:B------:R-:W-:Y:S02]  /*18c0*/  LEA.HI.X R27, R2, R99, RZ, 0x2, P3 ;  /* 0x00000063021b7211 */ /* 0x000fe400018f14ff */
[-C--:B------:R-:W-:Y:S02]  /*18d0*/  LEA R130, P3, R96, R98.reuse, 0x8 ;  /* 0x0000006260827211 */ /* 0x080fe400078640ff */
[-C--:B------:R-:W-:Y:S01]  /*18e0*/  LEA R78, P6, R106, R98.reuse, 0x8 ;  /* 0x000000626a4e7211 */ /* 0x080fe200078c40ff */
[----:B------:R-:W-:Y:S01]  /*18f0*/  IMAD.SHL.U32 R82, R125, 0x40, RZ ;  /* 0x000000407d527824 */ /* 0x000fe200078e00ff */
[----:B------:R-:W-:Y:S01]  /*1900*/  LEA R114, P4, R94, R98, 0x8 ;  /* 0x000000625e727211 */ /* 0x000fe200078840ff */
[----:B------:R-:W-:Y:S01]  /*1910*/  IMAD.SHL.U32 R87, R102, 0x40, RZ ;  /* 0x0000004066577824 */ /* 0x000fe200078e00ff */
[----:B------:R-:W-:-:S02]  /*1920*/  SHF.L.U32 R89, R104, 0x6, RZ ;  /* 0x0000000668597819 */ /* 0x000fc400000006ff */
[-C--:B------:R-:W-:Y:S02]  /*1930*/  LEA R80, P0, R104, R98.reuse, 0x8 ;  /* 0x0000006268507211 */ /* 0x080fe400078040ff */
[-C--:B------:R-:W-:Y:S01]  /*1940*/  LEA.HI.X R77, R10, R99.reuse, RZ, 0x2, P5 ;  /* 0x000000630a4d7211 */ /* 0x080fe200028f14ff */
[----:B------:R-:W-:Y:S01]  /*1950*/  IMAD.SHL.U32 R54, R123, 0x40, RZ ;  /* 0x000000407b367824 */ /* 0x000fe200078e00ff */
[-C--:B------:R-:W-:Y:S01]  /*1960*/  LEA R112, P5, R125, R98.reuse, 0x8 ;  /* 0x000000627d707211 */ /* 0x080fe200078a40ff */
[----:B------:R-:W-:Y:S01]  /*1970*/  IMAD.SHL.U32 R46, R115, 0x40, RZ ;  /* 0x00000040732e7824 */ /* 0x000fe200078e00ff */
[-C--:B------:R-:W-:Y:S01]  /*1980*/  LEA.HI.X R131, R86, R99.reuse, RZ, 0x2, P3 ;  /* 0x0000006356837211 */ /* 0x080fe200018f14ff */
[----:B------:R-:W-:Y:S01]  /*1990*/  IMAD.SHL.U32 R88, R100, 0x40, RZ ;  /* 0x0000004064587824 */ /* 0x000fe200078e00ff */
[----:B------:R-:W-:Y:S02]  /*19a0*/  LEA R126, P1, R102, R98, 0x8 ;  /* 0x00000062667e7211 */ /* 0x000fe400078240ff */
[----:B------:R-:W-:-:S02]  /*19b0*/  LEA.HI.X R79, R85, R99, RZ, 0x2, P6 ;  /* 0x00000063554f7211 */ /* 0x000fc400030f14ff */
[-C--:B------:R-:W-:Y:S01]  /*19c0*/  LEA R86, P3, R115, R98.reuse, 0x8 ;  /* 0x0000006273567211 */ /* 0x080fe200078640ff */
[----:B------:R-:W-:Y:S01]  /*19d0*/  IMAD.SHL.U32 R52, R121, 0x40, RZ ;  /* 0x0000004079347824 */ /* 0x000fe200078e00ff */
[-C--:B------:R-:W-:Y:S01]  /*19e0*/  LEA.HI.X R25, R6, R99.reuse, RZ, 0x2, P2 ;  /* 0x0000006306197211 */ /* 0x080fe200010f14ff */
[----:B------:R-:W-:Y:S01]  /*19f0*/  IMAD.SHL.U32 R44, R113, 0x40, RZ ;  /* 0x00000040712c7824 */ /* 0x000fe200078e00ff */
[-C--:B------:R-:W-:Y:S02]  /*1a00*/  LEA R110, P6, R123, R98.reuse, 0x8 ;  /* 0x000000627b6e7211 */ /* 0x080fe400078c40ff */
[-C--:B------:R-:W-:Y:S02]  /*1a10*/  LEA.HI.X R115, R84, R99.reuse, RZ, 0x2, P4 ;  /* 0x0000006354737211 */ /* 0x080fe400020f14ff */
[----:B------:R-:W-:Y:S02]  /*1a20*/  LEA R128, P2, R100, R98, 0x8 ;  /* 0x0000006264807211 */ /* 0x000fe400078440ff */
[----:B------:R-:W-:-:S02]  /*1a30*/  LEA.HI.X R81, R89, R99, RZ, 0x2, P0 ;  /* 0x0000006359517211 */ /* 0x000fc400000f14ff */
[-C--:B------:R-:W-:Y:S01]  /*1a40*/  LEA R84, P4, R113, R98.reuse, 0x8 ;  /* 0x0000006271547211 */ /* 0x080fe200078840ff */
[----:B------:R-:W-:Y:S01]  /*1a50*/  IMAD.SHL.U32 R50, R119, 0x40, RZ ;  /* 0x0000004077327824 */ /* 0x000fe200078e00ff */
[-C--:B------:R-:W-:Y:S01]  /*1a60*/  LEA R108, P0, R121, R98.reuse, 0x8 ;  /* 0x00000062796c7211 */ /* 0x080fe200078040ff */
[----:B------:R-:W-:Y:S01]  /*1a70*/  IMAD.SHL.U32 R38, R111, 0x40, RZ ;  /* 0x000000406f267824 */ /* 0x000fe200078e00ff */
[-C--:B------:R-:W-:Y:S02]  /*1a80*/  LEA.HI.X R113, R82, R99.reuse, RZ, 0x2, P5 ;  /* 0x0000006352717211 */ /* 0x080fe400028f14ff */
[----:B------:R-:W-:Y:S02]  /*1a90*/  LEA.HI.X R127, R87, R99, RZ, 0x2, P1 ;  /* 0x00000063577f7211 */ /* 0x000fe400008f14ff */
[-C--:B------:R-:W-:Y:S01]  /*1aa0*/  LEA R96, P5, R111, R98.reuse, 0x8 ;  /* 0x000000626f607211 */ /* 0x080fe200078a40ff */
[----:B------:R-:W-:Y:S01]  /*1ab0*/  IMAD.SHL.U32 R48, R117, 0x40, RZ ;  /* 0x0000004075307824 */ /* 0x000fe200078e00ff */
[----:B------:R-:W-:-:S02]  /*1ac0*/  LEA R106, P1, R119, R98, 0x8 ;  /* 0x00000062776a7211 */ /* 0x000fc400078240ff */
[-C--:B------:R-:W-:Y:S01]  /*1ad0*/  LEA.HI.X R111, R54, R99.reuse, RZ, 0x2, P6 ;  /* 0x00000063366f7211 */ /* 0x080fe200030f14ff */
[----:B------:R-:W-:Y:S01]  /*1ae0*/  IMAD.SHL.U32 R34, R107, 0x40, RZ ;  /* 0x000000406b227824 */ /* 0x000fe200078e00ff */
[C---:B------:R-:W-:Y:S02]  /*1af0*/  SHF.L.U32 R36, R109.reuse, 0x6, RZ ;  /* 0x000000066d247819 */ /* 0x040fe400000006ff */
[-C--:B------:R-:W-:Y:S02]  /*1b00*/  LEA.HI.X R129, R88, R99.reuse, RZ, 0x2, P2 ;  /* 0x0000006358817211 */ /* 0x080fe400010f14ff */
[-C--:B------:R-:W-:Y:S02]  /*1b10*/  LEA R94, P6, R109, R98.reuse, 0x8 ;  /* 0x000000626d5e7211 */ /* 0x080fe400078c40ff */
[-C--:B------:R-:W-:Y:S02]  /*1b20*/  LEA R88, P2, R117, R98.reuse, 0x8 ;  /* 0x0000006275587211 */ /* 0x080fe400078440ff */
[-C--:B------:R-:W-:Y:S01]  /*1b30*/  LEA.HI.X R109, R52, R99.reuse, RZ, 0x2, P0 ;  /* 0x00000063346d7211 */ /* 0x080fe200000f14ff */
[----:B------:R-:W-:Y:S01]  /*1b40*/  IMAD.SHL.U32 R32, R105, 0x40, RZ ;  /* 0x0000004069207824 */ /* 0x000fe200078e00ff */
[-C--:B------:R-:W-:Y:S01]  /*1b50*/  LEA R100, P0, R107, R98.reuse, 0x8 ;  /* 0x000000626b647211 */ /* 0x080fe200078040ff */
[----:B------:R-:W-:Y:S01]  /*1b60*/  IMAD.SHL.U32 R28, R101, 0x40, RZ ;  /* 0x00000040651c7824 */ /* 0x000fe200078e00ff */
[----:B------:R-:W-:Y:S01]  /*1b70*/  LEA.HI.X R107, R50, R99, RZ, 0x2, P1 ;  /* 0x00000063326b7211 */ /* 0x000fe200008f14ff */
[----:B------:R-:W-:Y:S01]  /*1b80*/  IMAD.SHL.U32 R30, R103, 0x40, RZ ;  /* 0x00000040671e7824 */ /* 0x000fe200078e00ff */
[----:B------:R-:W-:-:S02]  /*1b90*/  LEA R4, P1, R105, R98, 0x8 ;  /* 0x0000006269047211 */ /* 0x000fc400078240ff */
[-C--:B------:R-:W-:Y:S01]  /*1ba0*/  LEA.HI.X R87, R46, R99.reuse, RZ, 0x2, P3 ;  /* 0x000000632e577211 */ /* 0x080fe200018f14ff */
[----:B------:R-:W-:Y:S01]  /*1bb0*/  IMAD.SHL.U32 R90, R97, 0x40, RZ ;  /* 0x00000040615a7824 */ /* 0x000fe200078e00ff */
[-C--:B------:R-:W-:Y:S02]  /*1bc0*/  LEA.HI.X R89, R48, R99.reuse, RZ, 0x2, P2 ;  /* 0x0000006330597211 */ /* 0x080fe400010f14ff */
[-C--:B------:R-:W-:Y:S01]  /*1bd0*/  LEA R102, P3, R101, R98.reuse, 0x8 ;  /* 0x0000006265667211 */ /* 0x080fe200078640ff */
[----:B------:R-:W-:Y:S01]  /*1be0*/  IMAD.SHL.U32 R124, R5, 0x40, RZ ;  /* 0x00000040057c7824 */ /* 0x000fe200078e00ff */
[----:B------:R-:W-:Y:S02]  /*1bf0*/  LEA R6, P2, R103, R98, 0x8 ;  /* 0x0000006267067211 */ /* 0x000fe400078440ff */
[-C--:B------:R-:W-:Y:S02]  /*1c00*/  LEA.HI.X R85, R44, R99.reuse, RZ, 0x2, P4 ;  /* 0x000000632c557211 */ /* 0x080fe400020f14ff */
[----:B------:R-:W-:-:S02]  /*1c10*/  LEA.HI.X R101, R34, R99, RZ, 0x2, P0 ;  /* 0x0000006322657211 */ /* 0x000fc400000f14ff */
[-C--:B------:R-:W-:Y:S02]  /*1c20*/  LEA R10, P4, R97, R98.reuse, 0x8 ;  /* 0x00000062610a7211 */ /* 0x080fe400078840ff */
[-C--:B------:R-:W-:Y:S01]  /*1c30*/  LEA R104, P0, R5, R98.reuse, 0x8 ;  /* 0x0000006205687211 */ /* 0x080fe200078040ff */
[----:B------:R-:W-:Y:S01]  /*1c40*/  IMAD.SHL.U32 R92, R95, 0x40, RZ ;  /* 0x000000405f5c7824 */ /* 0x000fe200078e00ff */
[-C--:B------:R-:W-:Y:S01]  /*1c50*/  LEA.HI.X R97, R38, R99.reuse, RZ, 0x2, P5 ;  /* 0x0000006326617211 */ /* 0x080fe200028f14ff */
[----:B------:R-:W-:Y:S01]  /*1c60*/  IMAD.SHL.U32 R122, R7, 0x40, RZ ;  /* 0x00000040077a7824 */ /* 0x000fe200078e00ff */
[-C--:B------:R-:W-:Y:S01]  /*1c70*/  LEA.HI.X R5, R32, R99.reuse, RZ, 0x2, P1 ;  /* 0x0000006320057211 */ /* 0x080fe200008f14ff */
[----:B------:R-:W-:Y:S01]  /*1c80*/  IMAD.SHL.U32 R83, R93, 0x40, RZ ;  /* 0x000000405d537824 */ /* 0x000fe200078e00ff */
[-C--:B------:R-:W-:Y:S01]  /*1c90*/  LEA R2, P5, R95, R98.reuse, 0x8 ;  /* 0x000000625f027211 */ /* 0x080fe200078a40ff */
[----:B------:R-:W-:Y:S01]  /*1ca0*/  IMAD.SHL.U32 R120, R9, 0x40, RZ ;  /* 0x0000004009787824 */ /* 0x000fe200078e00ff */
[----:B------:R-:W-:Y:S01]  /*1cb0*/  LEA R132, P1, R7, R98, 0x8 ;  /* 0x0000006207847211 */ /* 0x000fe200078240ff */
[----:B------:R-:W-:Y:S01]  /*1cc0*/  IMAD.SHL.U32 R116, R11, 0x40, RZ ;  /* 0x000000400b747824 */ /* 0x000fe200078e00ff */
[-C--:B------:R-:W-:Y:S01]  /*1cd0*/  LEA.HI.X R103, R28, R99.reuse, RZ, 0x2, P3 ;  /* 0x000000631c677211 */ /* 0x080fe200018f14ff */
[----:B------:R-:W-:Y:S01]  /*1ce0*/  IMAD.SHL.U32 R28, R3, 0x40, RZ ;  /* 0x00000040031c7824 */ /* 0x000fe200078e00ff */
[----:B------:R-:W-:-:S02]  /*1cf0*/  LEA.HI.X R95, R36, R99, RZ, 0x2, P6 ;  /* 0x00000063245f7211 */ /* 0x000fc400030f14ff */
[-C--:B------:R-:W-:Y:S02]  /*1d00*/  LEA.HI.X R7, R30, R99.reuse, RZ, 0x2, P2 ;  /* 0x000000631e077211 */ /* 0x080fe400010f14ff */
[-C--:B------:R-:W-:Y:S02]  /*1d10*/  LEA R136, P3, R11, R98.reuse, 0x8 ;  /* 0x000000620b887211 */ /* 0x080fe400078640ff */
[-C--:B------:R-:W-:Y:S02]  /*1d20*/  LEA R82, P6, R93, R98.reuse, 0x8 ;  /* 0x000000625d527211 */ /* 0x080fe400078c40ff */
[-C--:B------:R-:W-:Y:S02]  /*1d30*/  LEA R134, P2, R9, R98.reuse, 0x8 ;  /* 0x0000006209867211 */ /* 0x080fe400078440ff */
[-C--:B------:R-:W-:Y:S02]  /*1d40*/  LEA.HI.X R11, R90, R99.reuse, RZ, 0x2, P4 ;  /* 0x000000635a0b7211 */ /* 0x080fe400020f14ff */
[----:B------:R-:W-:Y:S01]  /*1d50*/  LEA R98, P4, R3, R98, 0x8 ;  /* 0x0000006203627211 */ /* 0x000fe200078840ff */
[----:B------:R-:W-:Y:S01]  /*1d60*/  IMAD.WIDE.U32 R90, R8, 0x4, R4 ;  /* 0x00000004085a7825 */ /* 0x000fe200078e0004 */
[----:B------:R-:W-:-:S02]  /*1d70*/  LEA.HI.X R3, R92, R99, RZ, 0x2, P5 ;  /* 0x000000635c037211 */ /* 0x000fc400028f14ff */
[-C--:B------:R-:W-:Y:S02]  /*1d80*/  LEA.HI.X R83, R83, R99.reuse, RZ, 0x2, P6 ;  /* 0x0000006353537211 */ /* 0x080fe400030f14ff */
[-C--:B------:R-:W-:Y:S02]  /*1d90*/  LEA.HI.X R105, R124, R99.reuse, RZ, 0x2, P0 ;  /* 0x000000637c697211 */ /* 0x080fe400000f14ff */
[-C--:B------:R-:W-:Y:S02]  /*1da0*/  LEA.HI.X R133, R122, R99.reuse, RZ, 0x2, P1 ;  /* 0x000000637a857211 */ /* 0x080fe400008f14ff */
[-C--:B------:R-:W-:Y:S02]  /*1db0*/  LEA.HI.X R135, R120, R99.reuse, RZ, 0x2, P2 ;  /* 0x0000006378877211 */ /* 0x080fe400010f14ff */
[-C--:B------:R-:W-:Y:S01]  /*1dc0*/  LEA.HI.X R137, R116, R99.reuse, RZ, 0x2, P3 ;  /* 0x0000006374897211 */ /* 0x080fe200018f14ff */
[----:B------:R-:W-:Y:S01]  /*1dd0*/  IMAD.WIDE.U32 R92, R8, 0x4, R6 ;  /* 0x00000004085c7825 */ /* 0x000fe200078e0006 */
[----:B------:R-:W-:-:S02]  /*1de0*/  LEA.HI.X R99, R28, R99, RZ, 0x2, P4 ;  /* 0x000000631c637211 */ /* 0x000fc400020f14ff */
[----:B------:R-:W-:Y:S01]  /*1df0*/  MOV R4, R29 ;  /* 0x0000001d00047202 */ /* 0x000fe20000000f00 */
        /* <DEDUP_REMOVED lines=9> */
[----:B------:R-:W-:Y:S02]  /*1e90*/  IMAD.MOV.U32 R34, RZ, RZ, R53 ;  /* 0x000000ffff227224 */ /* 0x000fe400078e0035 */
[----:B------:R-:W-:Y:S01]  /*1ea0*/  IMAD.MOV.U32 R35, RZ, RZ, R55 ;  /* 0x000000ffff237224 */ /* 0x000fe200078e0037 */
[----:B------:R-:W-:Y:S04]  /*1eb0*/  STS.128 [R118+UR12+0x800], R4 ;  /* 0x0008000476007988 */ /* 0x000fe80008000c0c */
[----:B------:R-:W-:Y:S04]  /*1ec0*/  STS.128 [R118+UR12+0x1000], R28 ;  /* 0x0010001c76007988 */ /* 0x000fe80008000c0c */
[----:B------:R-:W-:Y:S01]  /*1ed0*/  STS.128 [R118+UR12+0x1800], R32 ;  /* 0x0018002076007988 */ /* 0x000fe20008000c0c */
[----:B------:R-:W-:Y:S01]  /*1ee0*/  BAR.SYNC.DEFER_BLOCKING 0x0 ;  /* 0x0000000000007b1d */ /* 0x000fe20000010000 */
[----:B------:R-:W-:-:S04]  /*1ef0*/  IMAD.WIDE.U32 R40, R8, 0x4, R40 ;  /* 0x0000000408287825 */ /* 0x000fc800078e0028 */
[----:B------:R-:W-:-:S04]  /*1f00*/  IMAD.WIDE.U32 R24, R8, 0x4, R24 ;  /* 0x0000000408187825 */ /* 0x000fc800078e0018 */
[----:B------:R-:W-:-:S04]  /*1f10*/  IMAD.WIDE.U32 R26, R8, 0x4, R26 ;  /* 0x00000004081a7825 */ /* 0x000fc800078e001a */
[----:B------:R-:W-:-:S04]  /*1f20*/  IMAD.WIDE.U32 R42, R8, 0x4, R42 ;  /* 0x00000004082a7825 */ /* 0x000fc800078e002a */
[----:B------:R-:W-:-:S04]  /*1f30*/  IMAD.WIDE.U32 R76, R8, 0x4, R76 ;  /* 0x00000004084c7825 */ /* 0x000fc800078e004c */
[C---:B------:R-:W-:Y:S01]  /*1f40*/  IMAD.WIDE.U32 R78, R8.reuse, 0x4, R78 ;  /* 0x00000004084e7825 */ /* 0x040fe200078e004e */
[----:B------:R-:W-:Y:S03]  /*1f50*/  LDS.128 R36, [R0+0x100] ;  /* 0x0001000000247984 */ /* 0x000fe60000000c00 */
[C---:B------:R-:W-:Y:S01]  /*1f60*/  IMAD.WIDE.U32 R80, R8.reuse, 0x4, R80 ;  /* 0x0000000408507825 */ /* 0x040fe200078e0050 */
[----:B------:R-:W-:Y:S03]  /*1f70*/  LDS.128 R4, [R0+0x200] ;  /* 0x0002000000047984 */ /* 0x000fe60000000c00 */
[C---:B------:R-:W-:Y:S01]  /*1f80*/  IMAD.WIDE.U32 R126, R8.reuse, 0x4, R126 ;  /* 0x00000004087e7825 */ /* 0x040fe200078e007e */
[----:B------:R-:W-:Y:S03]  /*1f90*/  LDS.128 R28, [R0+0x300] ;  /* 0x00030000001c7984 */ /* 0x000fe60000000c00 */
[----:B------:R-:W-:-:S04]  /*1fa0*/  IMAD.WIDE.U32 R128, R8, 0x4, R128 ;  /* 0x0000000408807825 */ /* 0x000fc800078e0080 */
        /* <DEDUP_REMOVED lines=20> */
[----:B------:R-:W-:Y:S01]  /*20f0*/  IMAD.WIDE.U32 R98, R8, 0x4, R98 ;  /* 0x0000000408627825 */ /* 0x000fe200078e0062 */
[----:B------:R-:W-:Y:S04]  /*2100*/  LDS.128 R32, [R0+0x400] ;  /* 0x0004000000207984 */ /* 0x000fe80000000c00 */
[----:B------:R-:W0:Y:S04]  /*2110*/  LDS.128 R8, [R0] ;  /* 0x0000000000087984 */ /* 0x000e280000000c00 */
[----:B------:R-:W-:Y:S04]  /*2120*/  STG.E desc[UR14][R40.64], R12 ;  /* 0x0000000c28007986 */ /* 0x000fe8000c10190e */
[----:B------:R-:W-:Y:S04]  /*2130*/  STG.E desc[UR14][R40.64+0x80], R14 ;  /* 0x0000800e28007986 */ /* 0x000fe8000c10190e */
[----:B------:R-:W-:Y:S04]  /*2140*/  STG.E desc[UR14][R24.64], R16 ;  /* 0x0000001018007986 */ /* 0x000fe8000c10190e */
[----:B------:R-:W-:Y:S04]  /*2150*/  STG.E desc[UR14][R24.64+0x80], R18 ;  /* 0x0000801218007986 */ /* 0x000fe8000c10190e */
[----:B------:R-:W-:Y:S04]  /*2160*/  STG.E desc[UR14][R26.64], R13 ;  /* 0x0000000d1a007986 */ /* 0x000fe8000c10190e */
[----:B------:R-:W-:Y:S04]  /*2170*/  STG.E desc[UR14][R26.64+0x80], R15 ;  /* 0x0000800f1a007986 */ /* 0x000fe8000c10190e */
[----:B------:R-:W1:Y:S04]  /*2180*/  LDS.128 R12, [R0+0x500] ;  /* 0x00050000000c7984 */ /* 0x000e680000000c00 */
[----:B------:R-:W-:Y:S04]  /*2190*/  STG.E desc[UR14][R42.64], R17 ;  /* 0x000000112a007986 */ /* 0x000fe8000c10190e */
[----:B------:R-:W-:Y:S04]  /*21a0*/  STG.E desc[UR14][R42.64+0x80], R19 ;  /* 0x000080132a007986 */ /* 0x000fe8000c10190e */
[----:B------:R-:W2:Y:S04]  /*21b0*/  LDS.128 R16, [R0+0x600] ;  /* 0x0006000000107984 */ /* 0x000ea80000000c00 */
[----:B------:R-:W2:Y:S04]  /*21c0*/  LDS.128 R24, [R0+0x700] ;  /* 0x0007000000187984 */ /* 0x000ea80000000c00 */
[----:B---3--:R-:W-:Y:S04]  /*21d0*/  STG.E desc[UR14][R76.64], R20 ;  /* 0x000000144c007986 */ /* 0x008fe8000c10190e */
[----:B------:R-:W-:Y:S04]  /*21e0*/  STG.E desc[UR14][R76.64+0x80], R22 ;  /* 0x000080164c007986 */ /* 0x000fe8000c10190e */
[----:B----4-:R-:W-:Y:S04]  /*21f0*/  STG.E desc[UR14][R78.64], R56 ;  /* 0x000000384e007986 */ /* 0x010fe8000c10190e */
[----:B------:R-:W-:Y:S04]  /*2200*/  STG.E desc[UR14][R78.64+0x80], R58 ;  /* 0x0000803a4e007986 */ /* 0x000fe8000c10190e */
[----:B------:R-:W-:Y:S04]  /*2210*/  STG.E desc[UR14][R80.64], R21 ;  /* 0x0000001550007986 */ /* 0x000fe8000c10190e */
[----:B------:R-:W-:Y:S04]  /*2220*/  STG.E desc[UR14][R80.64+0x80], R23 ;  /* 0x0000801750007986 */ /* 0x000fe8000c10190e */
[----:B------:R-:W-:Y:S04]  /*2230*/  STG.E desc[UR14][R126.64], R57 ;  /* 0x000000397e007986 */ /* 0x000fe8000c10190e */
[----:B------:R-:W-:Y:S04]  /*2240*/  STG.E desc[UR14][R126.64+0x80], R59 ;  /* 0x0000803b7e007986 */ /* 0x000fe8000c10190e */
[----:B-----5:R-:W-:Y:S04]  /*2250*/  STG.E desc[UR14][R128.64], R60 ;  /* 0x0000003c80007986 */ /* 0x020fe8000c10190e */
[----:B------:R-:W-:Y:S04]  /*2260*/  STG.E desc[UR14][R128.64+0x80], R62 ;  /* 0x0000803e80007986 */ /* 0x000fe8000c10190e */
        /* <DEDUP_REMOVED lines=14> */
[----:B0-----:R-:W-:Y:S04]  /*2350*/  STG.E desc[UR14][R86.64], R8 ;  /* 0x0000000856007986 */ /* 0x001fe8000c10190e */
        /* <DEDUP_REMOVED lines=17> */
[----:B-1----:R-:W-:Y:S04]  /*2470*/  STG.E desc[UR14][R2.64], R12 ;  /* 0x0000000c02007986 */ /* 0x002fe8000c10190e */
[----:B------:R-:W-:Y:S04]  /*2480*/  STG.E desc[UR14][R2.64+0x80], R14 ;  /* 0x0000800e02007986 */ /* 0x000fe8000c10190e */
[----:B------:R-:W-:Y:S04]  /*2490*/  STG.E desc[UR14][R82.64], R33 ;  /* 0x0000002152007986 */ /* 0x000fe8000c10190e */
[----:B------:R-:W-:Y:S04]  /*24a0*/  STG.E desc[UR14][R82.64+0x80], R35 ;  /* 0x0000802352007986 */ /* 0x000fe8000c10190e */
[----:B------:R-:W-:Y:S04]  /*24b0*/  STG.E desc[UR14][R104.64], R13 ;  /* 0x0000000d68007986 */ /* 0x000fe8000c10190e */
[----:B------:R-:W-:Y:S04]  /*24c0*/  STG.E desc[UR14][R104.64+0x80], R15 ;  /* 0x0000800f68007986 */ /* 0x000fe8000c10190e */
[----:B--2---:R-:W-:Y:S04]  /*24d0*/  STG.E desc[UR14][R132.64], R16 ;  /* 0x0000001084007986 */ /* 0x004fe8000c10190e */
[----:B------:R-:W-:Y:S04]  /*24e0*/  STG.E desc[UR14][R132.64+0x80], R18 ;  /* 0x0000801284007986 */ /* 0x000fe8000c10190e */
[----:B------:R-:W-:Y:S04]  /*24f0*/  STG.E desc[UR14][R134.64], R24 ;  /* 0x0000001886007986 */ /* 0x000fe8000c10190e */
[----:B------:R-:W-:Y:S04]  /*2500*/  STG.E desc[UR14][R134.64+0x80], R26 ;  /* 0x0000801a86007986 */ /* 0x000fe8000c10190e */
[----:B------:R-:W-:Y:S04]  /*2510*/  STG.E desc[UR14][R136.64], R17 ;  /* 0x0000001188007986 */ /* 0x000fe8000c10190e */
[----:B------:R-:W-:Y:S04]  /*2520*/  STG.E desc[UR14][R136.64+0x80], R19 ;  /* 0x0000801388007986 */ /* 0x000fe8000c10190e */
[----:B------:R-:W-:Y:S04]  /*2530*/  STG.E desc[UR14][R98.64], R25 ;  /* 0x0000001962007986 */ /* 0x000fe8000c10190e */
[----:B------:R-:W-:Y:S01]  /*2540*/  STG.E desc[UR14][R98.64+0x80], R27 ;  /* 0x0000801b62007986 */ /* 0x000fe2000c10190e */
[----:B------:R-:W-:Y:S05]  /*2550*/  EXIT ;  /* 0x000000000000794d */ /* 0x000fea0003800000 */
.L_x_0:
[----:B------:R-:W-:-:S00]  /*2560*/  BRA `(.L_x_0) ;  /* 0xfffffffc00fc7947 */ /* 0x000fc0000383ffff */
[----:B------:R-:W-:-:S00]  /*2570*/  NOP ;  /* 0x0000000000007918 */ /* 0x000fc00000000000 */
        /* <DEDUP_REMOVED lines=8> */
.L_x_1:


//--------------------- .nv.shared.gluon_mma      --------------------------
	.section	.nv.shared.gluon_mma,"aw",@nobits
	.sectionflags	@""
	.align	16
	.zero		1024


//--------------------- .nv.shared.reserved.0     --------------------------
	.section	.nv.shared.reserved.0,"aw",@nobits
	.weak		__nv_reservedSMEM_offset_0_alias
	.size		__nv_reservedSMEM_offset_0_alias, 0, 0
	.other		__nv_reservedSMEM_offset_0_alias,@"STO_CUDA_RESERVED_SHARED STV_DEFAULT"
__nv_reservedSMEM_offset_0_alias:
	.zero		0


//--------------------- .nv.constant0.gluon_mma   --------------------------
	.section	.nv.constant0.gluon_mma,"a",@progbits
	.sectionflags	@""
	.align	4
.nv.constant0.gluon_mma:
	.zero		568


//--------------------- SYMBOLS --------------------------

	.type		.nv.reservedSmem.offset0,@object
	.size		.nv.reservedSmem.offset0,0x4
